//
// Generated by NVIDIA NVVM Compiler
//
// Compiler Build ID: CL-36424714
// Cuda compilation tools, release 13.0, V13.0.88
// Based on NVVM 20.0.0
//

.version 9.0
.target sm_100
.address_size 64

	// .globl	_Z4copyPdPKd
// _ZZ18transposeCoalescedPdS_iiE4tile has been demoted
// _ZZ20transposeFineGrainedPdS_iiE5block has been demoted
// _ZZ22transposeCoarseGrainedPdS_iiE5block has been demoted

.visible .entry _Z4copyPdPKd(
	.param .u64 .ptr .align 1 _Z4copyPdPKd_param_0,
	.param .u64 .ptr .align 1 _Z4copyPdPKd_param_1
)
{
	.reg .b32 	%r<18>;
	.reg .b64 	%rd<17>;
	.reg .b64 	%fd<5>;

	ld.param.u64 	%rd1, [_Z4copyPdPKd_param_0];
	ld.param.u64 	%rd2, [_Z4copyPdPKd_param_1];
	mov.u32 	%r1, %ctaid.x;
	shl.b32 	%r2, %r1, 5;
	mov.u32 	%r3, %tid.x;
	add.s32 	%r4, %r2, %r3;
	mov.u32 	%r5, %ctaid.y;
	shl.b32 	%r6, %r5, 5;
	mov.u32 	%r7, %tid.y;
	add.s32 	%r8, %r6, %r7;
	mov.u32 	%r9, %nctaid.x;
	cvta.to.global.u64 	%rd3, %rd2;
	cvta.to.global.u64 	%rd4, %rd1;
	mul.lo.s32 	%r10, %r9, %r8;
	shl.b32 	%r11, %r10, 5;
	add.s32 	%r12, %r4, %r11;
	mul.wide.s32 	%rd5, %r12, 8;
	add.s64 	%rd6, %rd3, %rd5;
	ld.global.f64 	%fd1, [%rd6];
	add.s64 	%rd7, %rd4, %rd5;
	st.global.f64 	[%rd7], %fd1;
	shl.b32 	%r13, %r9, 8;
	add.s32 	%r14, %r12, %r13;
	mul.wide.s32 	%rd8, %r14, 8;
	add.s64 	%rd9, %rd3, %rd8;
	ld.global.f64 	%fd2, [%rd9];
	add.s64 	%rd10, %rd4, %rd8;
	st.global.f64 	[%rd10], %fd2;
	shl.b32 	%r15, %r9, 9;
	add.s32 	%r16, %r12, %r15;
	mul.wide.s32 	%rd11, %r16, 8;
	add.s64 	%rd12, %rd3, %rd11;
	ld.global.f64 	%fd3, [%rd12];
	add.s64 	%rd13, %rd4, %rd11;
	st.global.f64 	[%rd13], %fd3;
	add.s32 	%r17, %r16, %r13;
	mul.wide.s32 	%rd14, %r17, 8;
	add.s64 	%rd15, %rd3, %rd14;
	ld.global.f64 	%fd4, [%rd15];
	add.s64 	%rd16, %rd4, %rd14;
	st.global.f64 	[%rd16], %fd4;
	ret;

}
	// .globl	_Z6matmulPdPKdS1_
.visible .entry _Z6matmulPdPKdS1_(
	.param .u64 .ptr .align 1 _Z6matmulPdPKdS1__param_0,
	.param .u64 .ptr .align 1 _Z6matmulPdPKdS1__param_1,
	.param .u64 .ptr .align 1 _Z6matmulPdPKdS1__param_2
)
{
	.reg .b32 	%r<18>;
	.reg .b64 	%rd<23>;
	.reg .b64 	%fd<13>;

	ld.param.u64 	%rd1, [_Z6matmulPdPKdS1__param_0];
	ld.param.u64 	%rd2, [_Z6matmulPdPKdS1__param_1];
	ld.param.u64 	%rd3, [_Z6matmulPdPKdS1__param_2];
	mov.u32 	%r1, %ctaid.x;
	shl.b32 	%r2, %r1, 5;
	mov.u32 	%r3, %tid.x;
	add.s32 	%r4, %r2, %r3;
	mov.u32 	%r5, %ctaid.y;
	shl.b32 	%r6, %r5, 5;
	mov.u32 	%r7, %tid.y;
	add.s32 	%r8, %r6, %r7;
	mov.u32 	%r9, %nctaid.x;
	cvta.to.global.u64 	%rd4, %rd2;
	cvta.to.global.u64 	%rd5, %rd3;
	cvta.to.global.u64 	%rd6, %rd1;
	mul.lo.s32 	%r10, %r9, %r8;
	shl.b32 	%r11, %r10, 5;
	add.s32 	%r12, %r4, %r11;
	mul.wide.s32 	%rd7, %r12, 8;
	add.s64 	%rd8, %rd4, %rd7;
	ld.global.f64 	%fd1, [%rd8];
	add.s64 	%rd9, %rd5, %rd7;
	ld.global.f64 	%fd2, [%rd9];
	mul.f64 	%fd3, %fd1, %fd2;
	add.s64 	%rd10, %rd6, %rd7;
	st.global.f64 	[%rd10], %fd3;
	shl.b32 	%r13, %r9, 8;
	add.s32 	%r14, %r12, %r13;
	mul.wide.s32 	%rd11, %r14, 8;
	add.s64 	%rd12, %rd4, %rd11;
	ld.global.f64 	%fd4, [%rd12];
	add.s64 	%rd13, %rd5, %rd11;
	ld.global.f64 	%fd5, [%rd13];
	mul.f64 	%fd6, %fd4, %fd5;
	add.s64 	%rd14, %rd6, %rd11;
	st.global.f64 	[%rd14], %fd6;
	shl.b32 	%r15, %r9, 9;
	add.s32 	%r16, %r12, %r15;
	mul.wide.s32 	%rd15, %r16, 8;
	add.s64 	%rd16, %rd4, %rd15;
	ld.global.f64 	%fd7, [%rd16];
	add.s64 	%rd17, %rd5, %rd15;
	ld.global.f64 	%fd8, [%rd17];
	mul.f64 	%fd9, %fd7, %fd8;
	add.s64 	%rd18, %rd6, %rd15;
	st.global.f64 	[%rd18], %fd9;
	add.s32 	%r17, %r16, %r13;
	mul.wide.s32 	%rd19, %r17, 8;
	add.s64 	%rd20, %rd4, %rd19;
	ld.global.f64 	%fd10, [%rd20];
	add.s64 	%rd21, %rd5, %rd19;
	ld.global.f64 	%fd11, [%rd21];
	mul.f64 	%fd12, %fd10, %fd11;
	add.s64 	%rd22, %rd6, %rd19;
	st.global.f64 	[%rd22], %fd12;
	ret;

}
	// .globl	_Z11mat_invdiagPdPKdS1_d
.visible .entry _Z11mat_invdiagPdPKdS1_d(
	.param .u64 .ptr .align 1 _Z11mat_invdiagPdPKdS1_d_param_0,
	.param .u64 .ptr .align 1 _Z11mat_invdiagPdPKdS1_d_param_1,
	.param .u64 .ptr .align 1 _Z11mat_invdiagPdPKdS1_d_param_2,
	.param .f64 _Z11mat_invdiagPdPKdS1_d_param_3
)
{
	.reg .b32 	%r<18>;
	.reg .b64 	%rd<23>;
	.reg .b64 	%fd<18>;

	ld.param.u64 	%rd1, [_Z11mat_invdiagPdPKdS1_d_param_0];
	ld.param.u64 	%rd2, [_Z11mat_invdiagPdPKdS1_d_param_1];
	ld.param.u64 	%rd3, [_Z11mat_invdiagPdPKdS1_d_param_2];
	ld.param.f64 	%fd1, [_Z11mat_invdiagPdPKdS1_d_param_3];
	mov.u32 	%r1, %ctaid.x;
	shl.b32 	%r2, %r1, 5;
	mov.u32 	%r3, %tid.x;
	add.s32 	%r4, %r2, %r3;
	mov.u32 	%r5, %ctaid.y;
	shl.b32 	%r6, %r5, 5;
	mov.u32 	%r7, %tid.y;
	add.s32 	%r8, %r6, %r7;
	mov.u32 	%r9, %nctaid.x;
	cvta.to.global.u64 	%rd4, %rd2;
	cvta.to.global.u64 	%rd5, %rd3;
	cvta.to.global.u64 	%rd6, %rd1;
	mul.lo.s32 	%r10, %r9, %r8;
	shl.b32 	%r11, %r10, 5;
	add.s32 	%r12, %r4, %r11;
	mul.wide.s32 	%rd7, %r12, 8;
	add.s64 	%rd8, %rd4, %rd7;
	ld.global.f64 	%fd2, [%rd8];
	add.s64 	%rd9, %rd5, %rd7;
	ld.global.f64 	%fd3, [%rd9];
	sub.f64 	%fd4, %fd3, %fd1;
	div.rn.f64 	%fd5, %fd2, %fd4;
	add.s64 	%rd10, %rd6, %rd7;
	st.global.f64 	[%rd10], %fd5;
	shl.b32 	%r13, %r9, 8;
	add.s32 	%r14, %r12, %r13;
	mul.wide.s32 	%rd11, %r14, 8;
	add.s64 	%rd12, %rd4, %rd11;
	ld.global.f64 	%fd6, [%rd12];
	add.s64 	%rd13, %rd5, %rd11;
	ld.global.f64 	%fd7, [%rd13];
	sub.f64 	%fd8, %fd7, %fd1;
	div.rn.f64 	%fd9, %fd6, %fd8;
	add.s64 	%rd14, %rd6, %rd11;
	st.global.f64 	[%rd14], %fd9;
	shl.b32 	%r15, %r9, 9;
	add.s32 	%r16, %r12, %r15;
	mul.wide.s32 	%rd15, %r16, 8;
	add.s64 	%rd16, %rd4, %rd15;
	ld.global.f64 	%fd10, [%rd16];
	add.s64 	%rd17, %rd5, %rd15;
	ld.global.f64 	%fd11, [%rd17];
	sub.f64 	%fd12, %fd11, %fd1;
	div.rn.f64 	%fd13, %fd10, %fd12;
	add.s64 	%rd18, %rd6, %rd15;
	st.global.f64 	[%rd18], %fd13;
	add.s32 	%r17, %r16, %r13;
	mul.wide.s32 	%rd19, %r17, 8;
	add.s64 	%rd20, %rd4, %rd19;
	ld.global.f64 	%fd14, [%rd20];
	add.s64 	%rd21, %rd5, %rd19;
	ld.global.f64 	%fd15, [%rd21];
	sub.f64 	%fd16, %fd15, %fd1;
	div.rn.f64 	%fd17, %fd14, %fd16;
	add.s64 	%rd22, %rd6, %rd19;
	st.global.f64 	[%rd22], %fd17;
	ret;

}
	// .globl	_Z14transposeNaivePdS_ii
.visible .entry _Z14transposeNaivePdS_ii(
	.param .u64 .ptr .align 1 _Z14transposeNaivePdS_ii_param_0,
	.param .u64 .ptr .align 1 _Z14transposeNaivePdS_ii_param_1,
	.param .u32 _Z14transposeNaivePdS_ii_param_2,
	.param .u32 _Z14transposeNaivePdS_ii_param_3
)
{
	.reg .b32 	%r<18>;
	.reg .b64 	%rd<15>;
	.reg .b64 	%fd<5>;

	ld.param.u64 	%rd1, [_Z14transposeNaivePdS_ii_param_0];
	ld.param.u64 	%rd2, [_Z14transposeNaivePdS_ii_param_1];
	ld.param.u32 	%r1, [_Z14transposeNaivePdS_ii_param_2];
	ld.param.u32 	%r2, [_Z14transposeNaivePdS_ii_param_3];
	mov.u32 	%r3, %ctaid.x;
	shl.b32 	%r4, %r3, 5;
	mov.u32 	%r5, %tid.x;
	add.s32 	%r6, %r4, %r5;
	mov.u32 	%r7, %ctaid.y;
	shl.b32 	%r8, %r7, 5;
	mov.u32 	%r9, %tid.y;
	add.s32 	%r10, %r8, %r9;
	mad.lo.s32 	%r11, %r2, %r6, %r10;
	cvta.to.global.u64 	%rd3, %rd2;
	cvta.to.global.u64 	%rd4, %rd1;
	mad.lo.s32 	%r12, %r10, %r1, %r6;
	mul.wide.s32 	%rd5, %r12, 8;
	add.s64 	%rd6, %rd3, %rd5;
	ld.global.f64 	%fd1, [%rd6];
	mul.wide.s32 	%rd7, %r11, 8;
	add.s64 	%rd8, %rd4, %rd7;
	st.global.f64 	[%rd8], %fd1;
	shl.b32 	%r13, %r1, 3;
	add.s32 	%r14, %r12, %r13;
	mul.wide.s32 	%rd9, %r14, 8;
	add.s64 	%rd10, %rd3, %rd9;
	ld.global.f64 	%fd2, [%rd10];
	st.global.f64 	[%rd8+64], %fd2;
	shl.b32 	%r15, %r1, 4;
	add.s32 	%r16, %r12, %r15;
	mul.wide.s32 	%rd11, %r16, 8;
	add.s64 	%rd12, %rd3, %rd11;
	ld.global.f64 	%fd3, [%rd12];
	st.global.f64 	[%rd8+128], %fd3;
	add.s32 	%r17, %r16, %r13;
	mul.wide.s32 	%rd13, %r17, 8;
	add.s64 	%rd14, %rd3, %rd13;
	ld.global.f64 	%fd4, [%rd14];
	st.global.f64 	[%rd8+192], %fd4;
	ret;

}
	// .globl	_Z18transposeCoalescedPdS_ii
.visible .entry _Z18transposeCoalescedPdS_ii(
	.param .u64 .ptr .align 1 _Z18transposeCoalescedPdS_ii_param_0,
	.param .u64 .ptr .align 1 _Z18transposeCoalescedPdS_ii_param_1,
	.param .u32 _Z18transposeCoalescedPdS_ii_param_2,
	.param .u32 _Z18transposeCoalescedPdS_ii_param_3
)
{
	.reg .b32 	%r<33>;
	.reg .b64 	%rd<21>;
	.reg .b64 	%fd<9>;
	// demoted variable
	.shared .align 8 .b8 _ZZ18transposeCoalescedPdS_iiE4tile[8192];
	ld.param.u64 	%rd1, [_Z18transposeCoalescedPdS_ii_param_0];
	ld.param.u64 	%rd2, [_Z18transposeCoalescedPdS_ii_param_1];
	ld.param.u32 	%r1, [_Z18transposeCoalescedPdS_ii_param_2];
	ld.param.u32 	%r2, [_Z18transposeCoalescedPdS_ii_param_3];
	mov.u32 	%r3, %ctaid.x;
	shl.b32 	%r4, %r3, 5;
	mov.u32 	%r5, %tid.x;
	mov.u32 	%r6, %ctaid.y;
	shl.b32 	%r7, %r6, 5;
	mov.u32 	%r8, %tid.y;
	add.s32 	%r9, %r7, %r8;
	add.s32 	%r10, %r4, %r8;
	add.s32 	%r11, %r4, %r5;
	shl.b32 	%r12, %r5, 3;
	mov.u32 	%r13, _ZZ18transposeCoalescedPdS_iiE4tile;
	add.s32 	%r14, %r13, %r12;
	cvta.to.global.u64 	%rd3, %rd2;
	mad.lo.s32 	%r15, %r9, %r1, %r11;
	mul.wide.s32 	%rd4, %r15, 8;
	add.s64 	%rd5, %rd3, %rd4;
	ld.global.f64 	%fd1, [%rd5];
	shl.b32 	%r16, %r8, 8;
	add.s32 	%r17, %r14, %r16;
	st.shared.f64 	[%r17], %fd1;
	shl.b32 	%r18, %r1, 3;
	add.s32 	%r19, %r15, %r18;
	mul.wide.s32 	%rd6, %r19, 8;
	add.s64 	%rd7, %rd3, %rd6;
	ld.global.f64 	%fd2, [%rd7];
	st.shared.f64 	[%r17+2048], %fd2;
	shl.b32 	%r20, %r1, 4;
	add.s32 	%r21, %r15, %r20;
	mul.wide.s32 	%rd8, %r21, 8;
	add.s64 	%rd9, %rd3, %rd8;
	ld.global.f64 	%fd3, [%rd9];
	st.shared.f64 	[%r17+4096], %fd3;
	add.s32 	%r22, %r21, %r18;
	mul.wide.s32 	%rd10, %r22, 8;
	add.s64 	%rd11, %rd3, %rd10;
	ld.global.f64 	%fd4, [%rd11];
	st.shared.f64 	[%r17+6144], %fd4;
	bar.sync 	0;
	add.s32 	%r23, %r7, %r5;
	mad.lo.s32 	%r24, %r5, 248, %r14;
	cvta.to.global.u64 	%rd12, %rd1;
	shl.b32 	%r25, %r8, 3;
	add.s32 	%r26, %r24, %r25;
	ld.shared.f64 	%fd5, [%r26];
	mad.lo.s32 	%r27, %r10, %r2, %r23;
	mul.wide.s32 	%rd13, %r27, 8;
	add.s64 	%rd14, %rd12, %rd13;
	st.global.f64 	[%rd14], %fd5;
	ld.shared.f64 	%fd6, [%r26+64];
	shl.b32 	%r28, %r2, 3;
	add.s32 	%r29, %r27, %r28;
	mul.wide.s32 	%rd15, %r29, 8;
	add.s64 	%rd16, %rd12, %rd15;
	st.global.f64 	[%rd16], %fd6;
	ld.shared.f64 	%fd7, [%r26+128];
	shl.b32 	%r30, %r2, 4;
	add.s32 	%r31, %r27, %r30;
	mul.wide.s32 	%rd17, %r31, 8;
	add.s64 	%rd18, %rd12, %rd17;
	st.global.f64 	[%rd18], %fd7;
	ld.shared.f64 	%fd8, [%r26+192];
	add.s32 	%r32, %r31, %r28;
	mul.wide.s32 	%rd19, %r32, 8;
	add.s64 	%rd20, %rd12, %rd19;
	st.global.f64 	[%rd20], %fd8;
	ret;

}
	// .globl	_Z20transposeFineGrainedPdS_ii
.visible .entry _Z20transposeFineGrainedPdS_ii(
	.param .u64 .ptr .align 1 _Z20transposeFineGrainedPdS_ii_param_0,
	.param .u64 .ptr .align 1 _Z20transposeFineGrainedPdS_ii_param_1,
	.param .u32 _Z20transposeFineGrainedPdS_ii_param_2,
	.param .u32 _Z20transposeFineGrainedPdS_ii_param_3
)
{
	.reg .b32 	%r<28>;
	.reg .b64 	%rd<20>;
	.reg .b64 	%fd<9>;
	// demoted variable
	.shared .align 8 .b8 _ZZ20transposeFineGrainedPdS_iiE5block[8448];
	ld.param.u64 	%rd1, [_Z20transposeFineGrainedPdS_ii_param_0];
	ld.param.u64 	%rd2, [_Z20transposeFineGrainedPdS_ii_param_1];
	ld.param.u32 	%r1, [_Z20transposeFineGrainedPdS_ii_param_2];
	ld.param.u32 	%r2, [_Z20transposeFineGrainedPdS_ii_param_3];
	mov.u32 	%r3, %ctaid.x;
	shl.b32 	%r4, %r3, 5;
	mov.u32 	%r5, %tid.x;
	add.s32 	%r6, %r4, %r5;
	mov.u32 	%r7, %ctaid.y;
	shl.b32 	%r8, %r7, 5;
	mov.u32 	%r9, %tid.y;
	add.s32 	%r10, %r8, %r9;
	mad.lo.s32 	%r11, %r1, %r10, %r6;
	shl.b32 	%r12, %r5, 3;
	mov.u32 	%r13, _ZZ20transposeFineGrainedPdS_iiE5block;
	add.s32 	%r14, %r13, %r12;
	cvta.to.global.u64 	%rd3, %rd2;
	mul.wide.s32 	%rd4, %r11, 8;
	add.s64 	%rd5, %rd3, %rd4;
	ld.global.f64 	%fd1, [%rd5];
	mad.lo.s32 	%r15, %r9, 264, %r14;
	st.shared.f64 	[%r15], %fd1;
	shl.b32 	%r16, %r1, 3;
	mul.wide.s32 	%rd6, %r16, 8;
	add.s64 	%rd7, %rd5, %rd6;
	ld.global.f64 	%fd2, [%rd7];
	st.shared.f64 	[%r15+2112], %fd2;
	shl.b32 	%r17, %r1, 4;
	add.s32 	%r18, %r17, %r11;
	mul.wide.s32 	%rd8, %r18, 8;
	add.s64 	%rd9, %rd3, %rd8;
	ld.global.f64 	%fd3, [%rd9];
	st.shared.f64 	[%r15+4224], %fd3;
	add.s32 	%r19, %r18, %r16;
	mul.wide.s32 	%rd10, %r19, 8;
	add.s64 	%rd11, %rd3, %rd10;
	ld.global.f64 	%fd4, [%rd11];
	st.shared.f64 	[%r15+6336], %fd4;
	bar.sync 	0;
	shl.b32 	%r20, %r5, 8;
	add.s32 	%r21, %r14, %r20;
	cvta.to.global.u64 	%rd12, %rd1;
	shl.b32 	%r22, %r9, 3;
	add.s32 	%r23, %r21, %r22;
	ld.shared.f64 	%fd5, [%r23];
	add.s64 	%rd13, %rd12, %rd4;
	st.global.f64 	[%rd13], %fd5;
	ld.shared.f64 	%fd6, [%r23+64];
	shl.b32 	%r24, %r2, 3;
	mul.wide.s32 	%rd14, %r24, 8;
	add.s64 	%rd15, %rd13, %rd14;
	st.global.f64 	[%rd15], %fd6;
	ld.shared.f64 	%fd7, [%r23+128];
	shl.b32 	%r25, %r2, 4;
	add.s32 	%r26, %r25, %r11;
	mul.wide.s32 	%rd16, %r26, 8;
	add.s64 	%rd17, %rd12, %rd16;
	st.global.f64 	[%rd17], %fd7;
	ld.shared.f64 	%fd8, [%r23+192];
	add.s32 	%r27, %r26, %r24;
	mul.wide.s32 	%rd18, %r27, 8;
	add.s64 	%rd19, %rd12, %rd18;
	st.global.f64 	[%rd19], %fd8;
	ret;

}
	// .globl	_Z22transposeCoarseGrainedPdS_ii
.visible .entry _Z22transposeCoarseGrainedPdS_ii(
	.param .u64 .ptr .align 1 _Z22transposeCoarseGrainedPdS_ii_param_0,
	.param .u64 .ptr .align 1 _Z22transposeCoarseGrainedPdS_ii_param_1,
	.param .u32 _Z22transposeCoarseGrainedPdS_ii_param_2,
	.param .u32 _Z22transposeCoarseGrainedPdS_ii_param_3
)
{
	.reg .b32 	%r<29>;
	.reg .b64 	%rd<21>;
	.reg .b64 	%fd<9>;
	// demoted variable
	.shared .align 8 .b8 _ZZ22transposeCoarseGrainedPdS_iiE5block[8448];
	ld.param.u64 	%rd1, [_Z22transposeCoarseGrainedPdS_ii_param_0];
	ld.param.u64 	%rd2, [_Z22transposeCoarseGrainedPdS_ii_param_1];
	ld.param.u32 	%r1, [_Z22transposeCoarseGrainedPdS_ii_param_2];
	ld.param.u32 	%r2, [_Z22transposeCoarseGrainedPdS_ii_param_3];
	mov.u32 	%r3, %ctaid.x;
	shl.b32 	%r4, %r3, 5;
	mov.u32 	%r5, %tid.x;
	mov.u32 	%r6, %ctaid.y;
	shl.b32 	%r7, %r6, 5;
	mov.u32 	%r8, %tid.y;
	add.s32 	%r9, %r7, %r8;
	add.s32 	%r10, %r4, %r8;
	add.s32 	%r11, %r4, %r5;
	shl.b32 	%r12, %r5, 3;
	mov.u32 	%r13, _ZZ22transposeCoarseGrainedPdS_iiE5block;
	add.s32 	%r14, %r13, %r12;
	cvta.to.global.u64 	%rd3, %rd2;
	mad.lo.s32 	%r15, %r9, %r1, %r11;
	mul.wide.s32 	%rd4, %r15, 8;
	add.s64 	%rd5, %rd3, %rd4;
	ld.global.f64 	%fd1, [%rd5];
	mad.lo.s32 	%r16, %r8, 264, %r14;
	st.shared.f64 	[%r16], %fd1;
	shl.b32 	%r17, %r1, 3;
	add.s32 	%r18, %r15, %r17;
	mul.wide.s32 	%rd6, %r18, 8;
	add.s64 	%rd7, %rd3, %rd6;
	ld.global.f64 	%fd2, [%rd7];
	st.shared.f64 	[%r16+2112], %fd2;
	shl.b32 	%r19, %r1, 4;
	add.s32 	%r20, %r15, %r19;
	mul.wide.s32 	%rd8, %r20, 8;
	add.s64 	%rd9, %rd3, %rd8;
	ld.global.f64 	%fd3, [%rd9];
	st.shared.f64 	[%r16+4224], %fd3;
	add.s32 	%r21, %r20, %r17;
	mul.wide.s32 	%rd10, %r21, 8;
	add.s64 	%rd11, %rd3, %rd10;
	ld.global.f64 	%fd4, [%rd11];
	st.shared.f64 	[%r16+6336], %fd4;
	bar.sync 	0;
	add.s32 	%r22, %r7, %r5;
	cvta.to.global.u64 	%rd12, %rd1;
	ld.shared.f64 	%fd5, [%r16];
	mad.lo.s32 	%r23, %r10, %r2, %r22;
	mul.wide.s32 	%rd13, %r23, 8;
	add.s64 	%rd14, %rd12, %rd13;
	st.global.f64 	[%rd14], %fd5;
	ld.shared.f64 	%fd6, [%r16+2112];
	shl.b32 	%r24, %r2, 3;
	add.s32 	%r25, %r23, %r24;
	mul.wide.s32 	%rd15, %r25, 8;
	add.s64 	%rd16, %rd12, %rd15;
	st.global.f64 	[%rd16], %fd6;
	ld.shared.f64 	%fd7, [%r16+4224];
	shl.b32 	%r26, %r2, 4;
	add.s32 	%r27, %r23, %r26;
	mul.wide.s32 	%rd17, %r27, 8;
	add.s64 	%rd18, %rd12, %rd17;
	st.global.f64 	[%rd18], %fd7;
	ld.shared.f64 	%fd8, [%r16+6336];
	add.s32 	%r28, %r27, %r24;
	mul.wide.s32 	%rd19, %r28, 8;
	add.s64 	%rd20, %rd12, %rd19;
	st.global.f64 	[%rd20], %fd8;
	ret;

}


// ===== COMPILED SASS (sm_100) =====

	.target	sm_100

	.elftype	@"ET_EXEC"


//--------------------- .note.nv.tkinfo           --------------------------
	.section	.note.nv.tkinfo,"",@"SHT_NOTE"
	.sectionflags	@"SHF_NOTE_NV_TKINFO"
	.tkinfo
        /*0018*/ 	.word	0x00000002
        /*0030*/ 	.string	""
        /*0030*/ 	.string	"ptxas"
        /*0030*/ 	.string	"Cuda compilation tools, release 13.0, V13.0.88"
        /*0030*/ 	.string	"Build cuda_13.0.r13.0/compiler.36424714_0"
        /*0030*/ 	.string	"-arch sm_100 -m 64 "



//--------------------- .note.nv.cuinfo           --------------------------
	.section	.note.nv.cuinfo,"",@"SHT_NOTE"
	.sectionflags	@"SHF_NOTE_NV_CUINFO"
        /*0018*/ 	.short	0x0002
        /*001a*/ 	.short	0x0064
        /*001c*/ 	.short	0x0082
	.zero		2


//--------------------- .nv.info                  --------------------------
	.section	.nv.info,"",@"SHT_CUDA_INFO"
	.align	4


	//----- nvinfo : EIATTR_REGCOUNT
	.align		4
        /*0000*/ 	.byte	0x04, 0x2f
        /*0002*/ 	.short	(.L_1 - .L_0)
	.align		4
.L_0:
        /*0004*/ 	.word	index@(_Z4copyPdPKd)
        /*0008*/ 	.word	0x00000016


	//----- nvinfo : EIATTR_FRAME_SIZE
	.align		4
.L_1:
        /*000c*/ 	.byte	0x04, 0x11
        /*000e*/ 	.short	(.L_3 - .L_2)
	.align		4
.L_2:
        /*0010*/ 	.word	index@(_Z4copyPdPKd)
        /*0014*/ 	.word	0x00000000


	//----- nvinfo : EIATTR_REGCOUNT
	.align		4
.L_3:
        /*0018*/ 	.byte	0x04, 0x2f
        /*001a*/ 	.short	(.L_5 - .L_4)
	.align		4
.L_4:
        /*001c*/ 	.word	index@(_Z6matmulPdPKdS1_)
        /*0020*/ 	.word	0x0000001e


	//----- nvinfo : EIATTR_FRAME_SIZE
	.align		4
.L_5:
        /*0024*/ 	.byte	0x04, 0x11
        /*0026*/ 	.short	(.L_7 - .L_6)
	.align		4
.L_6:
        /*0028*/ 	.word	index@(_Z6matmulPdPKdS1_)
        /*002c*/ 	.word	0x00000000


	//----- nvinfo : EIATTR_REGCOUNT
	.align		4
.L_7:
        /*0030*/ 	.byte	0x04, 0x2f
        /*0032*/ 	.short	(.L_9 - .L_8)
	.align		4
.L_8:
        /*0034*/ 	.word	index@(_Z11mat_invdiagPdPKdS1_d)
        /*0038*/ 	.word	0x0000001b


	//----- nvinfo : EIATTR_FRAME_SIZE
	.align		4
.L_9:
        /*003c*/ 	.byte	0x04, 0x11
        /*003e*/ 	.short	(.L_11 - .L_10)
	.align		4
.L_10:
        /*0040*/ 	.word	index@($__internal_0_$__cuda_sm20_div_rn_f64_full)
        /*0044*/ 	.word	0x00000000


	//----- nvinfo : EIATTR_FRAME_SIZE
	.align		4
.L_11:
        /*0048*/ 	.byte	0x04, 0x11
        /*004a*/ 	.short	(.L_13 - .L_12)
	.align		4
.L_12:
        /*004c*/ 	.word	index@(_Z11mat_invdiagPdPKdS1_d)
        /*0050*/ 	.word	0x00000000


	//----- nvinfo : EIATTR_REGCOUNT
	.align		4
.L_13:
        /*0054*/ 	.byte	0x04, 0x2f
        /*0056*/ 	.short	(.L_15 - .L_14)
	.align		4
.L_14:
        /*0058*/ 	.word	index@(_Z14transposeNaivePdS_ii)
        /*005c*/ 	.word	0x00000010


	//----- nvinfo : EIATTR_FRAME_SIZE
	.align		4
.L_15:
        /*0060*/ 	.byte	0x04, 0x11
        /*0062*/ 	.short	(.L_17 - .L_16)
	.align		4
.L_16:
        /*0064*/ 	.word	index@(_Z14transposeNaivePdS_ii)
        /*0068*/ 	.word	0x00000000


	//----- nvinfo : EIATTR_REGCOUNT
	.align		4
.L_17:
        /*006c*/ 	.byte	0x04, 0x2f
        /*006e*/ 	.short	(.L_19 - .L_18)
	.align		4
.L_18:
        /*0070*/ 	.word	index@(_Z18transposeCoalescedPdS_ii)
        /*0074*/ 	.word	0x0000001a


	//----- nvinfo : EIATTR_FRAME_SIZE
	.align		4
.L_19:
        /*0078*/ 	.byte	0x04, 0x11
        /*007a*/ 	.short	(.L_21 - .L_20)
	.align		4
.L_20:
        /*007c*/ 	.word	index@(_Z18transposeCoalescedPdS_ii)
        /*0080*/ 	.word	0x00000000


	//----- nvinfo : EIATTR_REGCOUNT
	.align		4
.L_21:
        /*0084*/ 	.byte	0x04, 0x2f
        /*0086*/ 	.short	(.L_23 - .L_22)
	.align		4
.L_22:
        /*0088*/ 	.word	index@(_Z20transposeFineGrainedPdS_ii)
        /*008c*/ 	.word	0x0000001c


	//----- nvinfo : EIATTR_FRAME_SIZE
	.align		4
.L_23:
        /*0090*/ 	.byte	0x04, 0x11
        /*0092*/ 	.short	(.L_25 - .L_24)
	.align		4
.L_24:
        /*0094*/ 	.word	index@(_Z20transposeFineGrainedPdS_ii)
        /*0098*/ 	.word	0x00000000


	//----- nvinfo : EIATTR_REGCOUNT
	.align		4
.L_25:
        /*009c*/ 	.byte	0x04, 0x2f
        /*009e*/ 	.short	(.L_27 - .L_26)
	.align		4
.L_26:
        /*00a0*/ 	.word	index@(_Z22transposeCoarseGrainedPdS_ii)
        /*00a4*/ 	.word	0x0000001c


	//----- nvinfo : EIATTR_FRAME_SIZE
	.align		4
.L_27:
        /*00a8*/ 	.byte	0x04, 0x11
        /*00aa*/ 	.short	(.L_29 - .L_28)
	.align		4
.L_28:
        /*00ac*/ 	.word	index@(_Z22transposeCoarseGrainedPdS_ii)
        /*00b0*/ 	.word	0x00000000


	//----- nvinfo : EIATTR_MIN_STACK_SIZE
	.align		4
.L_29:
        /*00b4*/ 	.byte	0x04, 0x12
        /*00b6*/ 	.short	(.L_31 - .L_30)
	.align		4
.L_30:
        /*00b8*/ 	.word	index@(_Z22transposeCoarseGrainedPdS_ii)
        /*00bc*/ 	.word	0x00000000


	//----- nvinfo : EIATTR_MIN_STACK_SIZE
	.align		4
.L_31:
        /*00c0*/ 	.byte	0x04, 0x12
        /*00c2*/ 	.short	(.L_33 - .L_32)
	.align		4
.L_32:
        /*00c4*/ 	.word	index@(_Z20transposeFineGrainedPdS_ii)
        /*00c8*/ 	.word	0x00000000


	//----- nvinfo : EIATTR_MIN_STACK_SIZE
	.align		4
.L_33:
        /*00cc*/ 	.byte	0x04, 0x12
        /*00ce*/ 	.short	(.L_35 - .L_34)
	.align		4
.L_34:
        /*00d0*/ 	.word	index@(_Z18transposeCoalescedPdS_ii)
        /*00d4*/ 	.word	0x00000000


	//----- nvinfo : EIATTR_MIN_STACK_SIZE
	.align		4
.L_35:
        /*00d8*/ 	.byte	0x04, 0x12
        /*00da*/ 	.short	(.L_37 - .L_36)
	.align		4
.L_36:
        /*00dc*/ 	.word	index@(_Z14transposeNaivePdS_ii)
        /*00e0*/ 	.word	0x00000000


	//----- nvinfo : EIATTR_MIN_STACK_SIZE
	.align		4
.L_37:
        /*00e4*/ 	.byte	0x04, 0x12
        /*00e6*/ 	.short	(.L_39 - .L_38)
	.align		4
.L_38:
        /*00e8*/ 	.word	index@(_Z11mat_invdiagPdPKdS1_d)
        /*00ec*/ 	.word	0x00000000


	//----- nvinfo : EIATTR_MIN_STACK_SIZE
	.align		4
.L_39:
        /*00f0*/ 	.byte	0x04, 0x12
        /*00f2*/ 	.short	(.L_41 - .L_40)
	.align		4
.L_40:
        /*00f4*/ 	.word	index@(_Z6matmulPdPKdS1_)
        /*00f8*/ 	.word	0x00000000


	//----- nvinfo : EIATTR_MIN_STACK_SIZE
	.align		4
.L_41:
        /*00fc*/ 	.byte	0x04, 0x12
        /*00fe*/ 	.short	(.L_43 - .L_42)
	.align		4
.L_42:
        /*0100*/ 	.word	index@(_Z4copyPdPKd)
        /*0104*/ 	.word	0x00000000
.L_43:


//--------------------- .nv.compat                --------------------------
	.section	.nv.compat,"",@"SHT_CUDA_COMPAT_INFO"
	.align	4
        /*0000*/ 	.byte	0x02, 0x09, 0x00, 0x00, 0x02, 0x02, 0x01, 0x00, 0x02, 0x05, 0x05, 0x00, 0x03, 0x07, 0x01, 0x01
        /*0010*/ 	.byte	0x02, 0x03, 0x00, 0x00, 0x02, 0x06, 0x01, 0x00, 0x04, 0x0b, 0x08, 0x00, 0x01, 0x00, 0x00, 0x00
        /*0020*/ 	.byte	0x00, 0x00, 0x00, 0x00


//--------------------- .nv.info._Z22transposeCoarseGrainedPdS_ii --------------------------
	.section	.nv.info._Z22transposeCoarseGrainedPdS_ii,"",@"SHT_CUDA_INFO"
	.sectionflags	@""
	.align	4


	//----- nvinfo : EIATTR_CUDA_API_VERSION
	.align		4
        /*0000*/ 	.byte	0x04, 0x37
        /*0002*/ 	.short	(.L_45 - .L_44)
.L_44:
        /*0004*/ 	.word	0x00000082


	//----- nvinfo : EIATTR_KPARAM_INFO
	.align		4
.L_45:
        /*0008*/ 	.byte	0x04, 0x17
        /*000a*/ 	.short	(.L_47 - .L_46)
.L_46:
        /*000c*/ 	.word	0x00000000
        /*0010*/ 	.short	0x0003
        /*0012*/ 	.short	0x0014
        /*0014*/ 	.byte	0x00, 0xf0, 0x11, 0x00


	//----- nvinfo : EIATTR_KPARAM_INFO
	.align		4
.L_47:
        /*0018*/ 	.byte	0x04, 0x17
        /*001a*/ 	.short	(.L_49 - .L_48)
.L_48:
        /*001c*/ 	.word	0x00000000
        /*0020*/ 	.short	0x0002
        /*0022*/ 	.short	0x0010
        /*0024*/ 	.byte	0x00, 0xf0, 0x11, 0x00


	//----- nvinfo : EIATTR_KPARAM_INFO
	.align		4
.L_49:
        /*0028*/ 	.byte	0x04, 0x17
        /*002a*/ 	.short	(.L_51 - .L_50)
.L_50:
        /*002c*/ 	.word	0x00000000
        /*0030*/ 	.short	0x0001
        /*0032*/ 	.short	0x0008
        /*0034*/ 	.byte	0x00, 0xf5, 0x21, 0x00


	//----- nvinfo : EIATTR_KPARAM_INFO
	.align		4
.L_51:
        /*0038*/ 	.byte	0x04, 0x17
        /*003a*/ 	.short	(.L_53 - .L_52)
.L_52:
        /*003c*/ 	.word	0x00000000
        /*0040*/ 	.short	0x0000
        /*0042*/ 	.short	0x0000
        /*0044*/ 	.byte	0x00, 0xf5, 0x21, 0x00


	//----- nvinfo : EIATTR_SPARSE_MMA_MASK
	.align		4
.L_53:
        /*0048*/ 	.byte	0x03, 0x50
        /*004a*/ 	.short	0x0000


	//----- nvinfo : EIATTR_MAXREG_COUNT
	.align		4
        /*004c*/ 	.byte	0x03, 0x1b
        /*004e*/ 	.short	0x00ff


	//----- nvinfo : EIATTR_NUM_BARRIERS
	.align		4
        /*0050*/ 	.byte	0x02, 0x4c
        /*0052*/ 	.byte	0x01
	.zero		1


	//----- nvinfo : EIATTR_MERCURY_ISA_VERSION
	.align		4
        /*0054*/ 	.byte	0x03, 0x5f
        /*0056*/ 	.short	0x0101


	//----- nvinfo : EIATTR_VRC_CTA_INIT_COUNT
	.align		4
        /*0058*/ 	.byte	0x02, 0x4a
	.zero		1
	.zero		1


	//----- nvinfo : EIATTR_EXIT_INSTR_OFFSETS
	.align		4
        /*005c*/ 	.byte	0x04, 0x1c
        /*005e*/ 	.short	(.L_55 - .L_54)


	//   ....[0]....
.L_54:
        /*0060*/ 	.word	0x00000340


	//----- nvinfo : EIATTR_CBANK_PARAM_SIZE
	.align		4
.L_55:
        /*0064*/ 	.byte	0x03, 0x19
        /*0066*/ 	.short	0x0018


	//----- nvinfo : EIATTR_PARAM_CBANK
	.align		4
        /*0068*/ 	.byte	0x04, 0x0a
        /*006a*/ 	.short	(.L_57 - .L_56)
	.align		4
.L_56:
        /*006c*/ 	.word	index@(.nv.constant0._Z22transposeCoarseGrainedPdS_ii)
        /*0070*/ 	.short	0x0380
        /*0072*/ 	.short	0x0018


	//----- nvinfo : EIATTR_SW_WAR
	.align		4
.L_57:
        /*0074*/ 	.byte	0x04, 0x36
        /*0076*/ 	.short	(.L_59 - .L_58)
.L_58:
        /*0078*/ 	.word	0x00000008
.L_59:


//--------------------- .nv.info._Z20transposeFineGrainedPdS_ii --------------------------
	.section	.nv.info._Z20transposeFineGrainedPdS_ii,"",@"SHT_CUDA_INFO"
	.sectionflags	@""
	.align	4


	//----- nvinfo : EIATTR_CUDA_API_VERSION
	.align		4
        /*0000*/ 	.byte	0x04, 0x37
        /*0002*/ 	.short	(.L_61 - .L_60)
.L_60:
        /*0004*/ 	.word	0x00000082


	//----- nvinfo : EIATTR_KPARAM_INFO
	.align		4
.L_61:
        /*0008*/ 	.byte	0x04, 0x17
        /*000a*/ 	.short	(.L_63 - .L_62)
.L_62:
        /*000c*/ 	.word	0x00000000
        /*0010*/ 	.short	0x0003
        /*0012*/ 	.short	0x0014
        /*0014*/ 	.byte	0x00, 0xf0, 0x11, 0x00


	//----- nvinfo : EIATTR_KPARAM_INFO
	.align		4
.L_63:
        /*0018*/ 	.byte	0x04, 0x17
        /*001a*/ 	.short	(.L_65 - .L_64)
.L_64:
        /*001c*/ 	.word	0x00000000
        /*0020*/ 	.short	0x0002
        /*0022*/ 	.short	0x0010
        /*0024*/ 	.byte	0x00, 0xf0, 0x11, 0x00


	//----- nvinfo : EIATTR_KPARAM_INFO
	.align		4
.L_65:
        /*0028*/ 	.byte	0x04, 0x17
        /*002a*/ 	.short	(.L_67 - .L_66)
.L_66:
        /*002c*/ 	.word	0x00000000
        /*0030*/ 	.short	0x0001
        /*0032*/ 	.short	0x0008
        /*0034*/ 	.byte	0x00, 0xf5, 0x21, 0x00


	//----- nvinfo : EIATTR_KPARAM_INFO
	.align		4
.L_67:
        /*0038*/ 	.byte	0x04, 0x17
        /*003a*/ 	.short	(.L_69 - .L_68)
.L_68:
        /*003c*/ 	.word	0x00000000
        /*0040*/ 	.short	0x0000
        /*0042*/ 	.short	0x0000
        /*0044*/ 	.byte	0x00, 0xf5, 0x21, 0x00


	//----- nvinfo : EIATTR_SPARSE_MMA_MASK
	.align		4
.L_69:
        /*0048*/ 	.byte	0x03, 0x50
        /*004a*/ 	.short	0x0000


	//----- nvinfo : EIATTR_MAXREG_COUNT
	.align		4
        /*004c*/ 	.byte	0x03, 0x1b
        /*004e*/ 	.short	0x00ff


	//----- nvinfo : EIATTR_NUM_BARRIERS
	.align		4
        /*0050*/ 	.byte	0x02, 0x4c
        /*0052*/ 	.byte	0x01
	.zero		1


	//----- nvinfo : EIATTR_MERCURY_ISA_VERSION
	.align		4
        /*0054*/ 	.byte	0x03, 0x5f
        /*0056*/ 	.short	0x0101


	//----- nvinfo : EIATTR_VRC_CTA_INIT_COUNT
	.align		4
        /*0058*/ 	.byte	0x02, 0x4a
	.zero		1
	.zero		1


	//----- nvinfo : EIATTR_EXIT_INSTR_OFFSETS
	.align		4
        /*005c*/ 	.byte	0x04, 0x1c
        /*005e*/ 	.short	(.L_71 - .L_70)


	//   ....[0]....
.L_70:
        /*0060*/ 	.word	0x00000330


	//----- nvinfo : EIATTR_CBANK_PARAM_SIZE
	.align		4
.L_71:
        /*0064*/ 	.byte	0x03, 0x19
        /*0066*/ 	.short	0x0018


	//----- nvinfo : EIATTR_PARAM_CBANK
	.align		4
        /*0068*/ 	.byte	0x04, 0x0a
        /*006a*/ 	.short	(.L_73 - .L_72)
	.align		4
.L_72:
        /*006c*/ 	.word	index@(.nv.constant0._Z20transposeFineGrainedPdS_ii)
        /*0070*/ 	.short	0x0380
        /*0072*/ 	.short	0x0018


	//----- nvinfo : EIATTR_SW_WAR
	.align		4
.L_73:
        /*0074*/ 	.byte	0x04, 0x36
        /*0076*/ 	.short	(.L_75 - .L_74)
.L_74:
        /*0078*/ 	.word	0x00000008
.L_75:


//--------------------- .nv.info._Z18transposeCoalescedPdS_ii --------------------------
	.section	.nv.info._Z18transposeCoalescedPdS_ii,"",@"SHT_CUDA_INFO"
	.sectionflags	@""
	.align	4


	//----- nvinfo : EIATTR_CUDA_API_VERSION
	.align		4
        /*0000*/ 	.byte	0x04, 0x37
        /*0002*/ 	.short	(.L_77 - .L_76)
.L_76:
        /*0004*/ 	.word	0x00000082


	//----- nvinfo : EIATTR_KPARAM_INFO
	.align		4
.L_77:
        /*0008*/ 	.byte	0x04, 0x17
        /*000a*/ 	.short	(.L_79 - .L_78)
.L_78:
        /*000c*/ 	.word	0x00000000
        /*0010*/ 	.short	0x0003
        /*0012*/ 	.short	0x0014
        /*0014*/ 	.byte	0x00, 0xf0, 0x11, 0x00


	//----- nvinfo : EIATTR_KPARAM_INFO
	.align		4
.L_79:
        /*0018*/ 	.byte	0x04, 0x17
        /*001a*/ 	.short	(.L_81 - .L_80)
.L_80:
        /*001c*/ 	.word	0x00000000
        /*0020*/ 	.short	0x0002
        /*0022*/ 	.short	0x0010
        /*0024*/ 	.byte	0x00, 0xf0, 0x11, 0x00


	//----- nvinfo : EIATTR_KPARAM_INFO
	.align		4
.L_81:
        /*0028*/ 	.byte	0x04, 0x17
        /*002a*/ 	.short	(.L_83 - .L_82)
.L_82:
        /*002c*/ 	.word	0x00000000
        /*0030*/ 	.short	0x0001
        /*0032*/ 	.short	0x0008
        /*0034*/ 	.byte	0x00, 0xf5, 0x21, 0x00


	//----- nvinfo : EIATTR_KPARAM_INFO
	.align		4
.L_83:
        /*0038*/ 	.byte	0x04, 0x17
        /*003a*/ 	.short	(.L_85 - .L_84)
.L_84:
        /*003c*/ 	.word	0x00000000
        /*0040*/ 	.short	0x0000
        /*0042*/ 	.short	0x0000
        /*0044*/ 	.byte	0x00, 0xf5, 0x21, 0x00


	//----- nvinfo : EIATTR_SPARSE_MMA_MASK
	.align		4
.L_85:
        /*0048*/ 	.byte	0x03, 0x50
        /*004a*/ 	.short	0x0000


	//----- nvinfo : EIATTR_MAXREG_COUNT
	.align		4
        /*004c*/ 	.byte	0x03, 0x1b
        /*004e*/ 	.short	0x00ff


	//----- nvinfo : EIATTR_NUM_BARRIERS
	.align		4
        /*0050*/ 	.byte	0x02, 0x4c
        /*0052*/ 	.byte	0x01
	.zero		1


	//----- nvinfo : EIATTR_MERCURY_ISA_VERSION
	.align		4
        /*0054*/ 	.byte	0x03, 0x5f
        /*0056*/ 	.short	0x0101


	//----- nvinfo : EIATTR_VRC_CTA_INIT_COUNT
	.align		4
        /*0058*/ 	.byte	0x02, 0x4a
	.zero		1
	.zero		1


	//----- nvinfo : EIATTR_EXIT_INSTR_OFFSETS
	.align		4
        /*005c*/ 	.byte	0x04, 0x1c
        /*005e*/ 	.short	(.L_87 - .L_86)


	//   ....[0]....
.L_86:
        /*0060*/ 	.word	0x00000360


	//----- nvinfo : EIATTR_CBANK_PARAM_SIZE
	.align		4
.L_87:
        /*0064*/ 	.byte	0x03, 0x19
        /*0066*/ 	.short	0x0018


	//----- nvinfo : EIATTR_PARAM_CBANK
	.align		4
        /*0068*/ 	.byte	0x04, 0x0a
        /*006a*/ 	.short	(.L_89 - .L_88)
	.align		4
.L_88:
        /*006c*/ 	.word	index@(.nv.constant0._Z18transposeCoalescedPdS_ii)
        /*0070*/ 	.short	0x0380
        /*0072*/ 	.short	0x0018


	//----- nvinfo : EIATTR_SW_WAR
	.align		4
.L_89:
        /*0074*/ 	.byte	0x04, 0x36
        /*0076*/ 	.short	(.L_91 - .L_90)
.L_90:
        /*0078*/ 	.word	0x00000008
.L_91:


//--------------------- .nv.info._Z14transposeNaivePdS_ii --------------------------
	.section	.nv.info._Z14transposeNaivePdS_ii,"",@"SHT_CUDA_INFO"
	.sectionflags	@""
	.align	4


	//----- nvinfo : EIATTR_CUDA_API_VERSION
	.align		4
        /*0000*/ 	.byte	0x04, 0x37
        /*0002*/ 	.short	(.L_93 - .L_92)
.L_92:
        /*0004*/ 	.word	0x00000082


	//----- nvinfo : EIATTR_KPARAM_INFO
	.align		4
.L_93:
        /*0008*/ 	.byte	0x04, 0x17
        /*000a*/ 	.short	(.L_95 - .L_94)
.L_94:
        /*000c*/ 	.word	0x00000000
        /*0010*/ 	.short	0x0003
        /*0012*/ 	.short	0x0014
        /*0014*/ 	.byte	0x00, 0xf0, 0x11, 0x00


	//----- nvinfo : EIATTR_KPARAM_INFO
	.align		4
.L_95:
        /*0018*/ 	.byte	0x04, 0x17
        /*001a*/ 	.short	(.L_97 - .L_96)
.L_96:
        /*001c*/ 	.word	0x00000000
        /*0020*/ 	.short	0x0002
        /*0022*/ 	.short	0x0010
        /*0024*/ 	.byte	0x00, 0xf0, 0x11, 0x00


	//----- nvinfo : EIATTR_KPARAM_INFO
	.align		4
.L_97:
        /*0028*/ 	.byte	0x04, 0x17
        /*002a*/ 	.short	(.L_99 - .L_98)
.L_98:
        /*002c*/ 	.word	0x00000000
        /*0030*/ 	.short	0x0001
        /*0032*/ 	.short	0x0008
        /*0034*/ 	.byte	0x00, 0xf5, 0x21, 0x00


	//----- nvinfo : EIATTR_KPARAM_INFO
	.align		4
.L_99:
        /*0038*/ 	.byte	0x04, 0x17
        /*003a*/ 	.short	(.L_101 - .L_100)
.L_100:
        /*003c*/ 	.word	0x00000000
        /*0040*/ 	.short	0x0000
        /*0042*/ 	.short	0x0000
        /*0044*/ 	.byte	0x00, 0xf5, 0x21, 0x00


	//----- nvinfo : EIATTR_SPARSE_MMA_MASK
	.align		4
.L_101:
        /*0048*/ 	.byte	0x03, 0x50
        /*004a*/ 	.short	0x0000


	//----- nvinfo : EIATTR_MAXREG_COUNT
	.align		4
        /*004c*/ 	.byte	0x03, 0x1b
        /*004e*/ 	.short	0x00ff


	//----- nvinfo : EIATTR_MERCURY_ISA_VERSION
	.align		4
        /*0050*/ 	.byte	0x03, 0x5f
        /*0052*/ 	.short	0x0101


	//----- nvinfo : EIATTR_VRC_CTA_INIT_COUNT
	.align		4
        /*0054*/ 	.byte	0x02, 0x4a
	.zero		1
	.zero		1


	//----- nvinfo : EIATTR_EXIT_INSTR_OFFSETS
	.align		4
        /*0058*/ 	.byte	0x04, 0x1c
        /*005a*/ 	.short	(.L_103 - .L_102)


	//   ....[0]....
.L_102:
        /*005c*/ 	.word	0x000001d0


	//----- nvinfo : EIATTR_CBANK_PARAM_SIZE
	.align		4
.L_103:
        /*0060*/ 	.byte	0x03, 0x19
        /*0062*/ 	.short	0x0018


	//----- nvinfo : EIATTR_PARAM_CBANK
	.align		4
        /*0064*/ 	.byte	0x04, 0x0a
        /*0066*/ 	.short	(.L_105 - .L_104)
	.align		4
.L_104:
        /*0068*/ 	.word	index@(.nv.constant0._Z14transposeNaivePdS_ii)
        /*006c*/ 	.short	0x0380
        /*006e*/ 	.short	0x0018


	//----- nvinfo : EIATTR_SW_WAR
	.align		4
.L_105:
        /*0070*/ 	.byte	0x04, 0x36
        /*0072*/ 	.short	(.L_107 - .L_106)
.L_106:
        /*0074*/ 	.word	0x00000008
.L_107:


//--------------------- .nv.info._Z11mat_invdiagPdPKdS1_d --------------------------
	.section	.nv.info._Z11mat_invdiagPdPKdS1_d,"",@"SHT_CUDA_INFO"
	.sectionflags	@""
	.align	4


	//----- nvinfo : EIATTR_CUDA_API_VERSION
	.align		4
        /*0000*/ 	.byte	0x04, 0x37
        /*0002*/ 	.short	(.L_109 - .L_108)
.L_108:
        /*0004*/ 	.word	0x00000082


	//----- nvinfo : EIATTR_KPARAM_INFO
	.align		4
.L_109:
        /*0008*/ 	.byte	0x04, 0x17
        /*000a*/ 	.short	(.L_111 - .L_110)
.L_110:
        /*000c*/ 	.word	0x00000000
        /*0010*/ 	.short	0x0003
        /*0012*/ 	.short	0x0018
        /*0014*/ 	.byte	0x00, 0xf0, 0x21, 0x00


	//----- nvinfo : EIATTR_KPARAM_INFO
	.align		4
.L_111:
        /*0018*/ 	.byte	0x04, 0x17
        /*001a*/ 	.short	(.L_113 - .L_112)
.L_112:
        /*001c*/ 	.word	0x00000000
        /*0020*/ 	.short	0x0002
        /*0022*/ 	.short	0x0010
        /*0024*/ 	.byte	0x00, 0xf5, 0x21, 0x00


	//----- nvinfo : EIATTR_KPARAM_INFO
	.align		4
.L_113:
        /*0028*/ 	.byte	0x04, 0x17
        /*002a*/ 	.short	(.L_115 - .L_114)
.L_114:
        /*002c*/ 	.word	0x00000000
        /*0030*/ 	.short	0x0001
        /*0032*/ 	.short	0x0008
        /*0034*/ 	.byte	0x00, 0xf5, 0x21, 0x00


	//----- nvinfo : EIATTR_KPARAM_INFO
	.align		4
.L_115:
        /*0038*/ 	.byte	0x04, 0x17
        /*003a*/ 	.short	(.L_117 - .L_116)
.L_116:
        /*003c*/ 	.word	0x00000000
        /*0040*/ 	.short	0x0000
        /*0042*/ 	.short	0x0000
        /*0044*/ 	.byte	0x00, 0xf5, 0x21, 0x00


	//----- nvinfo : EIATTR_SPARSE_MMA_MASK
	.align		4
.L_117:
        /*0048*/ 	.byte	0x03, 0x50
        /*004a*/ 	.short	0x0000


	//----- nvinfo : EIATTR_MAXREG_COUNT
	.align		4
        /*004c*/ 	.byte	0x03, 0x1b
        /*004e*/ 	.short	0x00ff


	//----- nvinfo : EIATTR_MERCURY_ISA_VERSION
	.align		4
        /*0050*/ 	.byte	0x03, 0x5f
        /*0052*/ 	.short	0x0101


	//----- nvinfo : EIATTR_VRC_CTA_INIT_COUNT
	.align		4
        /*0054*/ 	.byte	0x02, 0x4a
	.zero		1
	.zero		1


	//----- nvinfo : EIATTR_EXIT_INSTR_OFFSETS
	.align		4
        /*0058*/ 	.byte	0x04, 0x1c
        /*005a*/ 	.short	(.L_119 - .L_118)


	//   ....[0]....
.L_118:
        /*005c*/ 	.word	0x00000920


	//----- nvinfo : EIATTR_CRS_STACK_SIZE
	.align		4
.L_119:
        /*0060*/ 	.byte	0x04, 0x1e
        /*0062*/ 	.short	(.L_121 - .L_120)
.L_120:
        /*0064*/ 	.word	0x00000000


	//----- nvinfo : EIATTR_CBANK_PARAM_SIZE
	.align		4
.L_121:
        /*0068*/ 	.byte	0x03, 0x19
        /*006a*/ 	.short	0x0020


	//----- nvinfo : EIATTR_PARAM_CBANK
	.align		4
        /*006c*/ 	.byte	0x04, 0x0a
        /*006e*/ 	.short	(.L_123 - .L_122)
	.align		4
.L_122:
        /*0070*/ 	.word	index@(.nv.constant0._Z11mat_invdiagPdPKdS1_d)
        /*0074*/ 	.short	0x0380
        /*0076*/ 	.short	0x0020


	//----- nvinfo : EIATTR_SW_WAR
	.align		4
.L_123:
        /*0078*/ 	.byte	0x04, 0x36
        /*007a*/ 	.short	(.L_125 - .L_124)
.L_124:
        /*007c*/ 	.word	0x00000008
.L_125:


//--------------------- .nv.info._Z6matmulPdPKdS1_ --------------------------
	.section	.nv.info._Z6matmulPdPKdS1_,"",@"SHT_CUDA_INFO"
	.sectionflags	@""
	.align	4


	//----- nvinfo : EIATTR_CUDA_API_VERSION
	.align		4
        /*0000*/ 	.byte	0x04, 0x37
        /*0002*/ 	.short	(.L_127 - .L_126)
.L_126:
        /*0004*/ 	.word	0x00000082


	//----- nvinfo : EIATTR_KPARAM_INFO
	.align		4
.L_127:
        /*0008*/ 	.byte	0x04, 0x17
        /*000a*/ 	.short	(.L_129 - .L_128)
.L_128:
        /*000c*/ 	.word	0x00000000
        /*0010*/ 	.short	0x0002
        /*0012*/ 	.short	0x0010
        /*0014*/ 	.byte	0x00, 0xf5, 0x21, 0x00


	//----- nvinfo : EIATTR_KPARAM_INFO
	.align		4
.L_129:
        /*0018*/ 	.byte	0x04, 0x17
        /*001a*/ 	.short	(.L_131 - .L_130)
.L_130:
        /*001c*/ 	.word	0x00000000
        /*0020*/ 	.short	0x0001
        /*0022*/ 	.short	0x0008
        /*0024*/ 	.byte	0x00, 0xf5, 0x21, 0x00


	//----- nvinfo : EIATTR_KPARAM_INFO
	.align		4
.L_131:
        /*0028*/ 	.byte	0x04, 0x17
        /*002a*/ 	.short	(.L_133 - .L_132)
.L_132:
        /*002c*/ 	.word	0x00000000
        /*0030*/ 	.short	0x0000
        /*0032*/ 	.short	0x0000
        /*0034*/ 	.byte	0x00, 0xf5, 0x21, 0x00


	//----- nvinfo : EIATTR_SPARSE_MMA_MASK
	.align		4
.L_133:
        /*0038*/ 	.byte	0x03, 0x50
        /*003a*/ 	.short	0x0000


	//----- nvinfo : EIATTR_MAXREG_COUNT
	.align		4
        /*003c*/ 	.byte	0x03, 0x1b
        /*003e*/ 	.short	0x00ff


	//----- nvinfo : EIATTR_MERCURY_ISA_VERSION
	.align		4
        /*0040*/ 	.byte	0x03, 0x5f
        /*0042*/ 	.short	0x0101


	//----- nvinfo : EIATTR_VRC_CTA_INIT_COUNT
	.align		4
        /*0044*/ 	.byte	0x02, 0x4a
	.zero		1
	.zero		1


	//----- nvinfo : EIATTR_EXIT_INSTR_OFFSETS
	.align		4
        /*0048*/ 	.byte	0x04, 0x1c
        /*004a*/ 	.short	(.L_135 - .L_134)


	//   ....[0]....
.L_134:
        /*004c*/ 	.word	0x000002d0


	//----- nvinfo : EIATTR_CBANK_PARAM_SIZE
	.align		4
.L_135:
        /*0050*/ 	.byte	0x03, 0x19
        /*0052*/ 	.short	0x0018


	//----- nvinfo : EIATTR_PARAM_CBANK
	.align		4
        /*0054*/ 	.byte	0x04, 0x0a
        /*0056*/ 	.short	(.L_137 - .L_136)
	.align		4
.L_136:
        /*0058*/ 	.word	index@(.nv.constant0._Z6matmulPdPKdS1_)
        /*005c*/ 	.short	0x0380
        /*005e*/ 	.short	0x0018


	//----- nvinfo : EIATTR_SW_WAR
	.align		4
.L_137:
        /*0060*/ 	.byte	0x04, 0x36
        /*0062*/ 	.short	(.L_139 - .L_138)
.L_138:
        /*0064*/ 	.word	0x00000008
.L_139:


//--------------------- .nv.info._Z4copyPdPKd     --------------------------
	.section	.nv.info._Z4copyPdPKd,"",@"SHT_CUDA_INFO"
	.sectionflags	@""
	.align	4


	//----- nvinfo : EIATTR_CUDA_API_VERSION
	.align		4
        /*0000*/ 	.byte	0x04, 0x37
        /*0002*/ 	.short	(.L_141 - .L_140)
.L_140:
        /*0004*/ 	.word	0x00000082


	//----- nvinfo : EIATTR_KPARAM_INFO
	.align		4
.L_141:
        /*0008*/ 	.byte	0x04, 0x17
        /*000a*/ 	.short	(.L_143 - .L_142)
.L_142:
        /*000c*/ 	.word	0x00000000
        /*0010*/ 	.short	0x0001
        /*0012*/ 	.short	0x0008
        /*0014*/ 	.byte	0x00, 0xf5, 0x21, 0x00


	//----- nvinfo : EIATTR_KPARAM_INFO
	.align		4
.L_143:
        /*0018*/ 	.byte	0x04, 0x17
        /*001a*/ 	.short	(.L_145 - .L_144)
.L_144:
        /*001c*/ 	.word	0x00000000
        /*0020*/ 	.short	0x0000
        /*0022*/ 	.short	0x0000
        /*0024*/ 	.byte	0x00, 0xf5, 0x21, 0x00


	//----- nvinfo : EIATTR_SPARSE_MMA_MASK
	.align		4
.L_145:
        /*0028*/ 	.byte	0x03, 0x50
        /*002a*/ 	.short	0x0000


	//----- nvinfo : EIATTR_MAXREG_COUNT
	.align		4
        /*002c*/ 	.byte	0x03, 0x1b
        /*002e*/ 	.short	0x00ff


	//----- nvinfo : EIATTR_MERCURY_ISA_VERSION
	.align		4
        /*0030*/ 	.byte	0x03, 0x5f
        /*0032*/ 	.short	0x0101


	//----- nvinfo : EIATTR_VRC_CTA_INIT_COUNT
	.align		4
        /*0034*/ 	.byte	0x02, 0x4a
	.zero		1
	.zero		1


	//----- nvinfo : EIATTR_EXIT_INSTR_OFFSETS
	.align		4
        /*0038*/ 	.byte	0x04, 0x1c
        /*003a*/ 	.short	(.L_147 - .L_146)


	//   ....[0]....
.L_146:
        /*003c*/ 	.word	0x00000200


	//----- nvinfo : EIATTR_CBANK_PARAM_SIZE
	.align		4
.L_147:
        /*0040*/ 	.byte	0x03, 0x19
        /*0042*/ 	.short	0x0010


	//----- nvinfo : EIATTR_PARAM_CBANK
	.align		4
        /*0044*/ 	.byte	0x04, 0x0a
        /*0046*/ 	.short	(.L_149 - .L_148)
	.align		4
.L_148:
        /*0048*/ 	.word	index@(.nv.constant0._Z4copyPdPKd)
        /*004c*/ 	.short	0x0380
        /*004e*/ 	.short	0x0010


	//----- nvinfo : EIATTR_SW_WAR
	.align		4
.L_149:
        /*0050*/ 	.byte	0x04, 0x36
        /*0052*/ 	.short	(.L_151 - .L_150)
.L_150:
        /*0054*/ 	.word	0x00000008
.L_151:


//--------------------- .nv.callgraph             --------------------------
	.section	.nv.callgraph,"",@"SHT_CUDA_CALLGRAPH"
	.align	4
	.sectionentsize	8
	.align		4
        /*0000*/ 	.word	0x00000000
	.align		4
        /*0004*/ 	.word	0xffffffff
	.align		4
        /*0008*/ 	.word	0x00000000
	.align		4
        /*000c*/ 	.word	0xfffffffe
	.align		4
        /*0010*/ 	.word	0x00000000
	.align		4
        /*0014*/ 	.word	0xfffffffd
	.align		4
        /*0018*/ 	.word	0x00000000
	.align		4
        /*001c*/ 	.word	0xfffffffc


//--------------------- .text._Z22transposeCoarseGrainedPdS_ii --------------------------
	.section	.text._Z22transposeCoarseGrainedPdS_ii,"ax",@progbits
	.align	128
        .global         _Z22transposeCoarseGrainedPdS_ii
        .type           _Z22transposeCoarseGrainedPdS_ii,@function
        .size           _Z22transposeCoarseGrainedPdS_ii,(.L_x_21 - _Z22transposeCoarseGrainedPdS_ii)
        .other          _Z22transposeCoarseGrainedPdS_ii,@"STO_CUDA_ENTRY STV_DEFAULT"
_Z22transposeCoarseGrainedPdS_ii:
.text._Z22transposeCoarseGrainedPdS_ii:
[----:B------:R-:W-:Y:S01]  /*0000*/  LDC R1, c[0x0][0x37c] ;  /* 0x0000df00ff017b82 */ /* 0x000fe20000000800 */
[----:B------:R-:W0:Y:S07]  /*0010*/  S2R R0, SR_CTAID.X ;  /* 0x0000000000007919 */ /* 0x000e2e0000002500 */
[----:B------:R-:W1:Y:S01]  /*0020*/  LDC R8, c[0x0][0x390] ;  /* 0x0000e400ff087b82 */ /* 0x000e620000000800 */
[----:B------:R-:W2:Y:S01]  /*0030*/  LDCU.64 UR6, c[0x0][0x358] ;  /* 0x00006b00ff0677ac */ /* 0x000ea20008000a00 */
[----:B------:R-:W0:Y:S01]  /*0040*/  S2R R3, SR_TID.X ;  /* 0x0000000000037919 */ /* 0x000e220000002100 */
[----:B------:R-:W3:Y:S05]  /*0050*/  S2R R5, SR_TID.Y ;  /* 0x0000000000057919 */ /* 0x000eea0000002200 */
[----:B------:R-:W4:Y:S01]  /*0060*/  LDC.64 R6, c[0x0][0x388] ;  /* 0x0000e200ff067b82 */ /* 0x000f220000000a00 */
[----:B------:R-:W3:Y:S01]  /*0070*/  S2R R2, SR_CTAID.Y ;  /* 0x0000000000027919 */ /* 0x000ee20000002600 */
[----:B0-----:R-:W-:-:S02]  /*0080*/  LEA R9, R0, R3, 0x5 ;  /* 0x0000000300097211 */ /* 0x001fc400078e28ff */
[----:B---3--:R-:W-:-:S05]  /*0090*/  LEA R4, R2, R5, 0x5 ;  /* 0x0000000502047211 */ /* 0x008fca00078e28ff */
[----:B-1----:R-:W-:-:S05]  /*00a0*/  IMAD R9, R4, R8, R9 ;  /* 0x0000000804097224 */ /* 0x002fca00078e0209 */
[CC--:B------:R-:W-:Y:S02]  /*00b0*/  LEA R13, R8.reuse, R9.reuse, 0x4 ;  /* 0x00000009080d7211 */ /* 0x0c0fe400078e20ff */
[C---:B------:R-:W-:Y:S02]  /*00c0*/  LEA R11, R8.reuse, R9, 0x3 ;  /* 0x00000009080b7211 */ /* 0x040fe400078e18ff */
[----:B------:R-:W-:Y:S01]  /*00d0*/  LEA R15, R8, R13, 0x3 ;  /* 0x0000000d080f7211 */ /* 0x000fe200078e18ff */
[----:B----4-:R-:W-:-:S04]  /*00e0*/  IMAD.WIDE R8, R9, 0x8, R6 ;  /* 0x0000000809087825 */ /* 0x010fc800078e0206 */
[--C-:B------:R-:W-:Y:S01]  /*00f0*/  IMAD.WIDE R10, R11, 0x8, R6.reuse ;  /* 0x000000080b0a7825 */ /* 0x100fe200078e0206 */
[----:B--2---:R-:W2:Y:S03]  /*0100*/  LDG.E.64 R16, desc[UR6][R8.64] ;  /* 0x0000000608107981 */ /* 0x004ea6000c1e1b00 */
[--C-:B------:R-:W-:Y:S01]  /*0110*/  IMAD.WIDE R12, R13, 0x8, R6.reuse ;  /* 0x000000080d0c7825 */ /* 0x100fe200078e0206 */
[----:B------:R-:W3:Y:S03]  /*0120*/  LDG.E.64 R18, desc[UR6][R10.64] ;  /* 0x000000060a127981 */ /* 0x000ee6000c1e1b00 */
[----:B------:R-:W-:Y:S01]  /*0130*/  IMAD.WIDE R6, R15, 0x8, R6 ;  /* 0x000000080f067825 */ /* 0x000fe200078e0206 */
[----:B------:R-:W4:Y:S01]  /*0140*/  LDG.E.64 R20, desc[UR6][R12.64] ;  /* 0x000000060c147981 */ /* 0x000f22000c1e1b00 */
[----:B------:R-:W0:Y:S03]  /*0150*/  S2UR UR5, SR_CgaCtaId ;  /* 0x00000000000579c3 */ /* 0x000e260000008800 */
[----:B------:R-:W5:Y:S01]  /*0160*/  LDG.E.64 R22, desc[UR6][R6.64] ;  /* 0x0000000606167981 */ /* 0x000f62000c1e1b00 */
[----:B------:R-:W-:-:S04]  /*0170*/  UMOV UR4, 0x400 ;  /* 0x0000040000047882 */ /* 0x000fc80000000000 */
[----:B------:R-:W1:Y:S01]  /*0180*/  LDC.64 R14, c[0x0][0x380] ;  /* 0x0000e000ff0e7b82 */ /* 0x000e620000000a00 */
[----:B0-----:R-:W-:-:S06]  /*0190*/  ULEA UR4, UR5, UR4, 0x18 ;  /* 0x0000000405047291 */ /* 0x001fcc000f8ec0ff */
[----:B------:R-:W-:-:S05]  /*01a0*/  LEA R4, R3, UR4, 0x3 ;  /* 0x0000000403047c11 */ /* 0x000fca000f8e18ff */
[----:B------:R-:W-:Y:S02]  /*01b0*/  IMAD R25, R5, 0x108, R4 ;  /* 0x0000010805197824 */ /* 0x000fe400078e0204 */
[----:B------:R-:W0:Y:S01]  /*01c0*/  LDC R4, c[0x0][0x394] ;  /* 0x0000e500ff047b82 */ /* 0x000e220000000800 */
[----:B------:R-:W-:Y:S02]  /*01d0*/  LEA R0, R0, R5, 0x5 ;  /* 0x0000000500007211 */ /* 0x000fe400078e28ff */
[----:B------:R-:W-:-:S05]  /*01e0*/  LEA R3, R2, R3, 0x5 ;  /* 0x0000000302037211 */ /* 0x000fca00078e28ff */
[----:B0-----:R-:W-:-:S05]  /*01f0*/  IMAD R3, R0, R4, R3 ;  /* 0x0000000400037224 */ /* 0x001fca00078e0203 */
[CC--:B------:R-:W-:Y:S01]  /*0200*/  LEA R5, R4.reuse, R3.reuse, 0x3 ;  /* 0x0000000304057211 */ /* 0x0c0fe200078e18ff */
[----:B--2---:R0:W-:Y:S04]  /*0210*/  STS.64 [R25], R16 ;  /* 0x0000001019007388 */ /* 0x0041e80000000a00 */
[----:B---3--:R2:W-:Y:S04]  /*0220*/  STS.64 [R25+0x840], R18 ;  /* 0x0008401219007388 */ /* 0x0085e80000000a00 */
[----:B----4-:R-:W-:Y:S04]  /*0230*/  STS.64 [R25+0x1080], R20 ;  /* 0x0010801419007388 */ /* 0x010fe80000000a00 */
[----:B-----5:R-:W-:Y:S01]  /*0240*/  STS.64 [R25+0x18c0], R22 ;  /* 0x0018c01619007388 */ /* 0x020fe20000000a00 */
[----:B------:R-:W-:Y:S06]  /*0250*/  BAR.SYNC.DEFER_BLOCKING 0x0 ;  /* 0x0000000000007b1d */ /* 0x000fec0000010000 */
[----:B------:R-:W3:Y:S04]  /*0260*/  LDS.64 R6, [R25] ;  /* 0x0000000019067984 */ /* 0x000ee80000000a00 */
[----:B------:R-:W4:Y:S04]  /*0270*/  LDS.64 R8, [R25+0x840] ;  /* 0x0008400019087984 */ /* 0x000f280000000a00 */
[----:B------:R-:W5:Y:S04]  /*0280*/  LDS.64 R10, [R25+0x1080] ;  /* 0x00108000190a7984 */ /* 0x000f680000000a00 */
[----:B------:R-:W5:Y:S01]  /*0290*/  LDS.64 R12, [R25+0x18c0] ;  /* 0x0018c000190c7984 */ /* 0x000f620000000a00 */
[----:B0-----:R-:W-:Y:S01]  /*02a0*/  LEA R17, R4, R3, 0x4 ;  /* 0x0000000304117211 */ /* 0x001fe200078e20ff */
[----:B-1----:R-:W-:-:S03]  /*02b0*/  IMAD.WIDE R2, R3, 0x8, R14 ;  /* 0x0000000803027825 */ /* 0x002fc600078e020e */
[----:B--2---:R-:W-:Y:S01]  /*02c0*/  LEA R19, R4, R17, 0x3 ;  /* 0x0000001104137211 */ /* 0x004fe200078e18ff */
[----:B------:R-:W-:-:S04]  /*02d0*/  IMAD.WIDE R4, R5, 0x8, R14 ;  /* 0x0000000805047825 */ /* 0x000fc800078e020e */
[----:B------:R-:W-:-:S04]  /*02e0*/  IMAD.WIDE R16, R17, 0x8, R14 ;  /* 0x0000000811107825 */ /* 0x000fc800078e020e */
[----:B------:R-:W-:Y:S01]  /*02f0*/  IMAD.WIDE R14, R19, 0x8, R14 ;  /* 0x00000008130e7825 */ /* 0x000fe200078e020e */
[----:B---3--:R-:W-:Y:S04]  /*0300*/  STG.E.64 desc[UR6][R2.64], R6 ;  /* 0x0000000602007986 */ /* 0x008fe8000c101b06 */
[----:B----4-:R-:W-:Y:S04]  /*0310*/  STG.E.64 desc[UR6][R4.64], R8 ;  /* 0x0000000804007986 */ /* 0x010fe8000c101b06 */
[----:B-----5:R-:W-:Y:S04]  /*0320*/  STG.E.64 desc[UR6][R16.64], R10 ;  /* 0x0000000a10007986 */ /* 0x020fe8000c101b06 */
[----:B------:R-:W-:Y:S01]  /*0330*/  STG.E.64 desc[UR6][R14.64], R12 ;  /* 0x0000000c0e007986 */ /* 0x000fe2000c101b06 */
[----:B------:R-:W-:Y:S05]  /*0340*/  EXIT ;  /* 0x000000000000794d */ /* 0x000fea0003800000 */
.L_x_0:
[----:B------:R-:W-:-:S00]  /*0350*/  BRA `(.L_x_0) ;  /* 0xfffffffc00fc7947 */ /* 0x000fc0000383ffff */
[----:B------:R-:W-:-:S00]  /*0360*/  NOP ;  /* 0x0000000000007918 */ /* 0x000fc00000000000 */
        /* <DEDUP_REMOVED lines=9> */
.L_x_21:


//--------------------- .text._Z20transposeFineGrainedPdS_ii --------------------------
	.section	.text._Z20transposeFineGrainedPdS_ii,"ax",@progbits
	.align	128
        .global         _Z20transposeFineGrainedPdS_ii
        .type           _Z20transposeFineGrainedPdS_ii,@function
        .size           _Z20transposeFineGrainedPdS_ii,(.L_x_22 - _Z20transposeFineGrainedPdS_ii)
        .other          _Z20transposeFineGrainedPdS_ii,@"STO_CUDA_ENTRY STV_DEFAULT"
_Z20transposeFineGrainedPdS_ii:
.text._Z20transposeFineGrainedPdS_ii:
[----:B------:R-:W-:Y:S01]  /*0000*/  LDC R1, c[0x0][0x37c] ;  /* 0x0000df00ff017b82 */ /* 0x000fe20000000800 */
[----:B------:R-:W0:Y:S07]  /*0010*/  S2R R0, SR_CTAID.X ;  /* 0x0000000000007919 */ /* 0x000e2e0000002500 */
[----:B------:R-:W1:Y:S01]  /*0020*/  LDC R9, c[0x0][0x390] ;  /* 0x0000e400ff097b82 */ /* 0x000e620000000800 */
[----:B------:R-:W2:Y:S01]  /*0030*/  LDCU.64 UR6, c[0x0][0x358] ;  /* 0x00006b00ff0677ac */ /* 0x000ea20008000a00 */
[----:B------:R-:W0:Y:S01]  /*0040*/  S2R R3, SR_TID.X ;  /* 0x0000000000037919 */ /* 0x000e220000002100 */
[----:B------:R-:W3:Y:S05]  /*0050*/  S2R R7, SR_CTAID.Y ;  /* 0x0000000000077919 */ /* 0x000eea0000002600 */
[----:B------:R-:W4:Y:S01]  /*0060*/  LDC.64 R4, c[0x0][0x388] ;  /* 0x0000e200ff047b82 */ /* 0x000f220000000a00 */
[----:B------:R-:W3:Y:S07]  /*0070*/  S2R R2, SR_TID.Y ;  /* 0x0000000000027919 */ /* 0x000eee0000002200 */
[----:B------:R-:W5:Y:S01]  /*0080*/  S2UR UR5, SR_CgaCtaId ;  /* 0x00000000000579c3 */ /* 0x000f620000008800 */
[----:B-1----:R-:W-:Y:S01]  /*0090*/  SHF.L.U32 R11, R9, 0x3, RZ ;  /* 0x00000003090b7819 */ /* 0x002fe200000006ff */
[----:B------:R-:W-:-:S06]  /*00a0*/  UMOV UR4, 0x400 ;  /* 0x0000040000047882 */ /* 0x000fcc0000000000 */
[----:B------:R-:W1:Y:S08]  /*00b0*/  LDC R25, c[0x0][0x394] ;  /* 0x0000e500ff197b82 */ /* 0x000e700000000800 */
[----:B------:R-:W1:Y:S01]  /*00c0*/  LDC.64 R18, c[0x0][0x380] ;  /* 0x0000e000ff127b82 */ /* 0x000e620000000a00 */
[----:B0-----:R-:W-:Y:S02]  /*00d0*/  LEA R0, R0, R3, 0x5 ;  /* 0x0000000300007211 */ /* 0x001fe400078e28ff */
[----:B---3--:R-:W-:-:S05]  /*00e0*/  LEA R7, R7, R2, 0x5 ;  /* 0x0000000207077211 */ /* 0x008fca00078e28ff */
[----:B------:R-:W-:-:S04]  /*00f0*/  IMAD R0, R7, R9, R0 ;  /* 0x0000000907007224 */ /* 0x000fc800078e0200 */
[----:B----4-:R-:W-:Y:S01]  /*0100*/  IMAD.WIDE R6, R0, 0x8, R4 ;  /* 0x0000000800067825 */ /* 0x010fe200078e0204 */
[----:B------:R-:W-:-:S04]  /*0110*/  LEA R12, R9, R0, 0x4 ;  /* 0x00000000090c7211 */ /* 0x000fc800078e20ff */
[C---:B------:R-:W-:Y:S01]  /*0120*/  IADD3 R9, PT, PT, R11.reuse, R12, RZ ;  /* 0x0000000c0b097210 */ /* 0x040fe20007ffe0ff */
[----:B------:R-:W-:-:S04]  /*0130*/  IMAD.WIDE R10, R11, 0x8, R6 ;  /* 0x000000080b0a7825 */ /* 0x000fc800078e0206 */
[--C-:B------:R-:W-:Y:S02]  /*0140*/  IMAD.WIDE R12, R12, 0x8, R4.reuse ;  /* 0x000000080c0c7825 */ /* 0x100fe400078e0204 */
[----:B--2---:R-:W2:Y:S02]  /*0150*/  LDG.E.64 R10, desc[UR6][R10.64] ;  /* 0x000000060a0a7981 */ /* 0x004ea4000c1e1b00 */
[----:B------:R-:W-:Y:S02]  /*0160*/  IMAD.WIDE R4, R9, 0x8, R4 ;  /* 0x0000000809047825 */ /* 0x000fe400078e0204 */
[----:B------:R-:W3:Y:S04]  /*0170*/  LDG.E.64 R8, desc[UR6][R6.64] ;  /* 0x0000000606087981 */ /* 0x000ee8000c1e1b00 */
[----:B------:R-:W4:Y:S04]  /*0180*/  LDG.E.64 R12, desc[UR6][R12.64] ;  /* 0x000000060c0c7981 */ /* 0x000f28000c1e1b00 */
[----:B------:R-:W4:Y:S01]  /*0190*/  LDG.E.64 R14, desc[UR6][R4.64] ;  /* 0x00000006040e7981 */ /* 0x000f22000c1e1b00 */
[----:B-----5:R-:W-:-:S06]  /*01a0*/  ULEA UR4, UR5, UR4, 0x18 ;  /* 0x0000000405047291 */ /* 0x020fcc000f8ec0ff */
[----:B------:R-:W-:-:S05]  /*01b0*/  LEA R16, R3, UR4, 0x3 ;  /* 0x0000000403107c11 */ /* 0x000fca000f8e18ff */
[----:B------:R-:W-:Y:S01]  /*01c0*/  IMAD R21, R2, 0x108, R16 ;  /* 0x0000010802157824 */ /* 0x000fe200078e0210 */
[----:B------:R-:W-:-:S04]  /*01d0*/  LEA R3, R3, R16, 0x8 ;  /* 0x0000001003037211 */ /* 0x000fc800078e40ff */
[----:B------:R-:W-:Y:S02]  /*01e0*/  LEA R20, R2, R3, 0x3 ;  /* 0x0000000302147211 */ /* 0x000fe400078e18ff */
[C---:B-1----:R-:W-:Y:S02]  /*01f0*/  SHF.L.U32 R23, R25.reuse, 0x3, RZ ;  /* 0x0000000319177819 */ /* 0x042fe400000006ff */
[----:B------:R-:W-:Y:S01]  /*0200*/  LEA R22, R25, R0, 0x4 ;  /* 0x0000000019167211 */ /* 0x000fe200078e20ff */
[----:B--2---:R-:W-:Y:S04]  /*0210*/  STS.64 [R21+0x840], R10 ;  /* 0x0008400a15007388 */ /* 0x004fe80000000a00 */
[----:B---3--:R0:W-:Y:S04]  /*0220*/  STS.64 [R21], R8 ;  /* 0x0000000815007388 */ /* 0x0081e80000000a00 */
[----:B----4-:R-:W-:Y:S04]  /*0230*/  STS.64 [R21+0x1080], R12 ;  /* 0x0010800c15007388 */ /* 0x010fe80000000a00 */
[----:B------:R1:W-:Y:S01]  /*0240*/  STS.64 [R21+0x18c0], R14 ;  /* 0x0018c00e15007388 */ /* 0x0003e20000000a00 */
[----:B------:R-:W-:Y:S06]  /*0250*/  BAR.SYNC.DEFER_BLOCKING 0x0 ;  /* 0x0000000000007b1d */ /* 0x000fec0000010000 */
[----:B------:R-:W2:Y:S04]  /*0260*/  LDS.64 R4, [R20] ;  /* 0x0000000014047984 */ /* 0x000ea80000000a00 */
[----:B------:R-:W3:Y:S04]  /*0270*/  LDS.64 R6, [R20+0x40] ;  /* 0x0000400014067984 */ /* 0x000ee80000000a00 */
[----:B------:R-:W4:Y:S04]  /*0280*/  LDS.64 R2, [R20+0x80] ;  /* 0x0000800014027984 */ /* 0x000f280000000a00 */
[----:B------:R-:W5:Y:S01]  /*0290*/  LDS.64 R16, [R20+0xc0] ;  /* 0x0000c00014107984 */ /* 0x000f620000000a00 */
[----:B0-----:R-:W-:Y:S01]  /*02a0*/  IMAD.WIDE R8, R0, 0x8, R18 ;  /* 0x0000000800087825 */ /* 0x001fe200078e0212 */
[----:B-1----:R-:W-:-:S03]  /*02b0*/  IADD3 R15, PT, PT, R23, R22, RZ ;  /* 0x00000016170f7210 */ /* 0x002fc60007ffe0ff */
[----:B------:R-:W-:-:S04]  /*02c0*/  IMAD.WIDE R12, R22, 0x8, R18 ;  /* 0x00000008160c7825 */ /* 0x000fc800078e0212 */
[----:B------:R-:W-:-:S04]  /*02d0*/  IMAD.WIDE R10, R23, 0x8, R8 ;  /* 0x00000008170a7825 */ /* 0x000fc800078e0208 */
[----:B------:R-:W-:Y:S01]  /*02e0*/  IMAD.WIDE R14, R15, 0x8, R18 ;  /* 0x000000080f0e7825 */ /* 0x000fe200078e0212 */
[----:B--2---:R-:W-:Y:S04]  /*02f0*/  STG.E.64 desc[UR6][R8.64], R4 ;  /* 0x0000000408007986 */ /* 0x004fe8000c101b06 */
[----:B---3--:R-:W-:Y:S04]  /*0300*/  STG.E.64 desc[UR6][R10.64], R6 ;  /* 0x000000060a007986 */ /* 0x008fe8000c101b06 */
[----:B----4-:R-:W-:Y:S04]  /*0310*/  STG.E.64 desc[UR6][R12.64], R2 ;  /* 0x000000020c007986 */ /* 0x010fe8000c101b06 */
[----:B-----5:R-:W-:Y:S01]  /*0320*/  STG.E.64 desc[UR6][R14.64], R16 ;  /* 0x000000100e007986 */ /* 0x020fe2000c101b06 */
[----:B------:R-:W-:Y:S05]  /*0330*/  EXIT ;  /* 0x000000000000794d */ /* 0x000fea0003800000 */
.L_x_1:
        /* <DEDUP_REMOVED lines=12> */
.L_x_22:


//--------------------- .text._Z18transposeCoalescedPdS_ii --------------------------
	.section	.text._Z18transposeCoalescedPdS_ii,"ax",@progbits
	.align	128
        .global         _Z18transposeCoalescedPdS_ii
        .type           _Z18transposeCoalescedPdS_ii,@function
        .size           _Z18transposeCoalescedPdS_ii,(.L_x_23 - _Z18transposeCoalescedPdS_ii)
        .other          _Z18transposeCoalescedPdS_ii,@"STO_CUDA_ENTRY STV_DEFAULT"
_Z18transposeCoalescedPdS_ii:
.text._Z18transposeCoalescedPdS_ii:
[----:B------:R-:W-:Y:S01]  /*0000*/  LDC R1, c[0x0][0x37c] ;  /* 0x0000df00ff017b82 */ /* 0x000fe20000000800 */
[----:B------:R-:W0:Y:S07]  /*0010*/  S2R R5, SR_TID.X ;  /* 0x0000000000057919 */ /* 0x000e2e0000002100 */
[----:B------:R-:W1:Y:S01]  /*0020*/  LDC R8, c[0x0][0x390] ;  /* 0x0000e400ff087b82 */ /* 0x000e620000000800 */
[----:B------:R-:W2:Y:S01]  /*0030*/  LDCU.64 UR6, c[0x0][0x358] ;  /* 0x00006b00ff0677ac */ /* 0x000ea20008000a00 */
[----:B------:R-:W3:Y:S01]  /*0040*/  S2R R0, SR_CTAID.Y ;  /* 0x0000000000007919 */ /* 0x000ee20000002600 */
[----:B------:R-:W3:Y:S05]  /*0050*/  S2R R3, SR_TID.Y ;  /* 0x0000000000037919 */ /* 0x000eea0000002200 */
[----:B------:R-:W4:Y:S01]  /*0060*/  LDC.64 R6, c[0x0][0x388] ;  /* 0x0000e200ff067b82 */ /* 0x000f220000000a00 */
[----:B------:R-:W0:Y:S01]  /*0070*/  S2R R2, SR_CTAID.X ;  /* 0x0000000000027919 */ /* 0x000e220000002500 */
[----:B---3--:R-:W-:-:S02]  /*0080*/  LEA R4, R0, R3, 0x5 ;  /* 0x0000000300047211 */ /* 0x008fc400078e28ff */
[----:B0-----:R-:W-:-:S05]  /*0090*/  LEA R9, R2, R5, 0x5 ;  /* 0x0000000502097211 */ /* 0x001fca00078e28ff */
[----:B-1----:R-:W-:-:S05]  /*00a0*/  IMAD R9, R4, R8, R9 ;  /* 0x0000000804097224 */ /* 0x002fca00078e0209 */
[CC--:B------:R-:W-:Y:S02]  /*00b0*/  LEA R13, R8.reuse, R9.reuse, 0x4 ;  /* 0x00000009080d7211 */ /* 0x0c0fe400078e20ff */
[C---:B------:R-:W-:Y:S02]  /*00c0*/  LEA R11, R8.reuse, R9, 0x3 ;  /* 0x00000009080b7211 */ /* 0x040fe400078e18ff */
[----:B------:R-:W-:Y:S01]  /*00d0*/  LEA R15, R8, R13, 0x3 ;  /* 0x0000000d080f7211 */ /* 0x000fe200078e18ff */
[----:B----4-:R-:W-:-:S04]  /*00e0*/  IMAD.WIDE R8, R9, 0x8, R6 ;  /* 0x0000000809087825 */ /* 0x010fc800078e0206 */
[----:B------:R-:W-:-:S04]  /*00f0*/  IMAD.WIDE R10, R11, 0x8, R6 ;  /* 0x000000080b0a7825 */ /* 0x000fc800078e0206 */
[--C-:B------:R-:W-:Y:S01]  /*0100*/  IMAD.WIDE R12, R13, 0x8, R6.reuse ;  /* 0x000000080d0c7825 */ /* 0x100fe200078e0206 */
[----:B--2---:R-:W2:Y:S03]  /*0110*/  LDG.E.64 R16, desc[UR6][R10.64] ;  /* 0x000000060a107981 */ /* 0x004ea6000c1e1b00 */
[----:B------:R-:W-:Y:S01]  /*0120*/  IMAD.WIDE R6, R15, 0x8, R6 ;  /* 0x000000080f067825 */ /* 0x000fe200078e0206 */
[----:B------:R-:W3:Y:S04]  /*0130*/  LDG.E.64 R18, desc[UR6][R12.64] ;  /* 0x000000060c127981 */ /* 0x000ee8000c1e1b00 */
[----:B------:R-:W4:Y:S04]  /*0140*/  LDG.E.64 R14, desc[UR6][R8.64] ;  /* 0x00000006080e7981 */ /* 0x000f28000c1e1b00 */
[----:B------:R-:W5:Y:S01]  /*0150*/  LDG.E.64 R20, desc[UR6][R6.64] ;  /* 0x0000000606147981 */ /* 0x000f62000c1e1b00 */
[----:B------:R-:W0:Y:S01]  /*0160*/  S2UR UR5, SR_CgaCtaId ;  /* 0x00000000000579c3 */ /* 0x000e220000008800 */
[----:B------:R-:W-:-:S02]  /*0170*/  UMOV UR4, 0x400 ;  /* 0x0000040000047882 */ /* 0x000fc40000000000 */
[----:B0-----:R-:W-:-:S06]  /*0180*/  ULEA UR4, UR5, UR4, 0x18 ;  /* 0x0000000405047291 */ /* 0x001fcc000f8ec0ff */
[----:B------:R-:W-:-:S04]  /*0190*/  LEA R4, R5, UR4, 0x3 ;  /* 0x0000000405047c11 */ /* 0x000fc8000f8e18ff */
[----:B------:R-:W-:Y:S01]  /*01a0*/  LEA R23, R3, R4, 0x8 ;  /* 0x0000000403177211 */ /* 0x000fe200078e40ff */
[----:B------:R-:W-:-:S05]  /*01b0*/  IMAD R4, R5, 0xf8, R4 ;  /* 0x000000f805047824 */ /* 0x000fca00078e0204 */
[----:B------:R-:W-:Y:S02]  /*01c0*/  LEA R22, R3, R4, 0x3 ;  /* 0x0000000403167211 */ /* 0x000fe400078e18ff */
[----:B------:R-:W0:Y:S01]  /*01d0*/  LDC R4, c[0x0][0x394] ;  /* 0x0000e500ff047b82 */ /* 0x000e220000000800 */
[----:B------:R-:W-:Y:S02]  /*01e0*/  LEA R5, R0, R5, 0x5 ;  /* 0x0000000500057211 */ /* 0x000fe400078e28ff */
[----:B------:R-:W-:-:S05]  /*01f0*/  LEA R2, R2, R3, 0x5 ;  /* 0x0000000302027211 */ /* 0x000fca00078e28ff */
[----:B0-----:R-:W-:Y:S01]  /*0200*/  IMAD R5, R2, R4, R5 ;  /* 0x0000000402057224 */ /* 0x001fe200078e0205 */
[----:B--2---:R-:W-:Y:S04]  /*0210*/  STS.64 [R23+0x800], R16 ;  /* 0x0008001017007388 */ /* 0x004fe80000000a00 */
[----:B---3--:R-:W-:Y:S04]  /*0220*/  STS.64 [R23+0x1000], R18 ;  /* 0x0010001217007388 */ /* 0x008fe80000000a00 */
[----:B----4-:R0:W-:Y:S04]  /*0230*/  STS.64 [R23], R14 ;  /* 0x0000000e17007388 */ /* 0x0101e80000000a00 */
[----:B-----5:R1:W-:Y:S01]  /*0240*/  STS.64 [R23+0x1800], R20 ;  /* 0x0018001417007388 */ /* 0x0203e20000000a00 */
[----:B------:R-:W-:Y:S08]  /*0250*/  BAR.SYNC.DEFER_BLOCKING 0x0 ;  /* 0x0000000000007b1d */ /* 0x000ff00000010000 */
[----:B0-----:R-:W0:Y:S01]  /*0260*/  LDC.64 R14, c[0x0][0x380] ;  /* 0x0000e000ff0e7b82 */ /* 0x001e220000000a00 */
[----:B------:R-:W2:Y:S04]  /*0270*/  LDS.64 R12, [R22] ;  /* 0x00000000160c7984 */ /* 0x000ea80000000a00 */
[----:B------:R-:W3:Y:S04]  /*0280*/  LDS.64 R10, [R22+0x40] ;  /* 0x00004000160a7984 */ /* 0x000ee80000000a00 */
[----:B------:R-:W4:Y:S04]  /*0290*/  LDS.64 R8, [R22+0x80] ;  /* 0x0000800016087984 */ /* 0x000f280000000a00 */
[----:B------:R-:W5:Y:S01]  /*02a0*/  LDS.64 R6, [R22+0xc0] ;  /* 0x0000c00016067984 */ /* 0x000f620000000a00 */
[----:B------:R-:W-:-:S02]  /*02b0*/  LEA R19, R4, R5, 0x4 ;  /* 0x0000000504137211 */ /* 0x000fc400078e20ff */
[C---:B------:R-:W-:Y:S02]  /*02c0*/  LEA R17, R4.reuse, R5, 0x3 ;  /* 0x0000000504117211 */ /* 0x040fe400078e18ff */
[----:B-1----:R-:W-:Y:S01]  /*02d0*/  LEA R21, R4, R19, 0x3 ;  /* 0x0000001304157211 */ /* 0x002fe200078e18ff */
[----:B0-----:R-:W-:-:S04]  /*02e0*/  IMAD.WIDE R2, R5, 0x8, R14 ;  /* 0x0000000805027825 */ /* 0x001fc800078e020e */
        /* <DEDUP_REMOVED lines=8> */
.L_x_2:
        /* <DEDUP_REMOVED lines=9> */
.L_x_23:


//--------------------- .text._Z14transposeNaivePdS_ii --------------------------
	.section	.text._Z14transposeNaivePdS_ii,"ax",@progbits
	.align	128
        .global         _Z14transposeNaivePdS_ii
        .type           _Z14transposeNaivePdS_ii,@function
        .size           _Z14transposeNaivePdS_ii,(.L_x_24 - _Z14transposeNaivePdS_ii)
        .other          _Z14transposeNaivePdS_ii,@"STO_CUDA_ENTRY STV_DEFAULT"
_Z14transposeNaivePdS_ii:
.text._Z14transposeNaivePdS_ii:
[----:B------:R-:W-:Y:S01]  /*0000*/  LDC R1, c[0x0][0x37c] ;  /* 0x0000df00ff017b82 */ /* 0x000fe20000000800 */
[----:B------:R-:W0:Y:S07]  /*0010*/  S2R R0, SR_CTAID.X ;  /* 0x0000000000007919 */ /* 0x000e2e0000002500 */
[----:B------:R-:W1:Y:S01]  /*0020*/  LDC.64 R4, c[0x0][0x390] ;  /* 0x0000e400ff047b82 */ /* 0x000e620000000a00 */
[----:B------:R-:W2:Y:S01]  /*0030*/  LDCU.64 UR4, c[0x0][0x358] ;  /* 0x00006b00ff0477ac */ /* 0x000ea20008000a00 */
[----:B------:R-:W0:Y:S01]  /*0040*/  S2R R7, SR_TID.X ;  /* 0x0000000000077919 */ /* 0x000e220000002100 */
[----:B------:R-:W3:Y:S05]  /*0050*/  S2R R11, SR_CTAID.Y ;  /* 0x00000000000b7919 */ /* 0x000eea0000002600 */
[----:B------:R-:W4:Y:S01]  /*0060*/  LDC.64 R2, c[0x0][0x388] ;  /* 0x0000e200ff027b82 */ /* 0x000f220000000a00 */
[----:B------:R-:W3:Y:S07]  /*0070*/  S2R R6, SR_TID.Y ;  /* 0x0000000000067919 */ /* 0x000eee0000002200 */
[----:B------:R-:W5:Y:S01]  /*0080*/  LDC.64 R8, c[0x0][0x380] ;  /* 0x0000e000ff087b82 */ /* 0x000f620000000a00 */
[----:B0-----:R-:W-:-:S02]  /*0090*/  LEA R0, R0, R7, 0x5 ;  /* 0x0000000700007211 */ /* 0x001fc400078e28ff */
[----:B---3--:R-:W-:-:S05]  /*00a0*/  LEA R11, R11, R6, 0x5 ;  /* 0x000000060b0b7211 */ /* 0x008fca00078e28ff */
[----:B-1----:R-:W-:-:S04]  /*00b0*/  IMAD R13, R11, R4, R0 ;  /* 0x000000040b0d7224 */ /* 0x002fc800078e0200 */
[----:B----4-:R-:W-:-:S06]  /*00c0*/  IMAD.WIDE R6, R13, 0x8, R2 ;  /* 0x000000080d067825 */ /* 0x010fcc00078e0202 */
[----:B--2---:R-:W2:Y:S01]  /*00d0*/  LDG.E.64 R6, desc[UR4][R6.64] ;  /* 0x0000000406067981 */ /* 0x004ea2000c1e1b00 */
[----:B------:R-:W-:Y:S01]  /*00e0*/  IMAD R5, R0, R5, R11 ;  /* 0x0000000500057224 */ /* 0x000fe200078e020b */
[----:B------:R-:W-:-:S03]  /*00f0*/  LEA R11, R4, R13, 0x3 ;  /* 0x0000000d040b7211 */ /* 0x000fc600078e18ff */
[----:B-----5:R-:W-:-:S04]  /*0100*/  IMAD.WIDE R8, R5, 0x8, R8 ;  /* 0x0000000805087825 */ /* 0x020fc800078e0208 */
[----:B------:R-:W-:Y:S01]  /*0110*/  IMAD.WIDE R10, R11, 0x8, R2 ;  /* 0x000000080b0a7825 */ /* 0x000fe200078e0202 */
[----:B--2---:R-:W-:Y:S05]  /*0120*/  STG.E.64 desc[UR4][R8.64], R6 ;  /* 0x0000000608007986 */ /* 0x004fea000c101b04 */
[----:B------:R-:W2:Y:S01]  /*0130*/  LDG.E.64 R10, desc[UR4][R10.64] ;  /* 0x000000040a0a7981 */ /* 0x000ea2000c1e1b00 */
[----:B------:R-:W-:-:S05]  /*0140*/  LEA R5, R4, R13, 0x4 ;  /* 0x0000000d04057211 */ /* 0x000fca00078e20ff */
[--C-:B------:R-:W-:Y:S01]  /*0150*/  IMAD.WIDE R12, R5, 0x8, R2.reuse ;  /* 0x00000008050c7825 */ /* 0x100fe200078e0202 */
[----:B------:R-:W-:Y:S01]  /*0160*/  LEA R5, R4, R5, 0x3 ;  /* 0x0000000504057211 */ /* 0x000fe200078e18ff */
[----:B--2---:R-:W-:Y:S04]  /*0170*/  STG.E.64 desc[UR4][R8.64+0x40], R10 ;  /* 0x0000400a08007986 */ /* 0x004fe8000c101b04 */
[----:B------:R-:W2:Y:S01]  /*0180*/  LDG.E.64 R12, desc[UR4][R12.64] ;  /* 0x000000040c0c7981 */ /* 0x000ea2000c1e1b00 */
[----:B------:R-:W-:-:S03]  /*0190*/  IMAD.WIDE R2, R5, 0x8, R2 ;  /* 0x0000000805027825 */ /* 0x000fc600078e0202 */
[----:B--2---:R-:W-:Y:S04]  /*01a0*/  STG.E.64 desc[UR4][R8.64+0x80], R12 ;  /* 0x0000800c08007986 */ /* 0x004fe8000c101b04 */
[----:B------:R-:W2:Y:S04]  /*01b0*/  LDG.E.64 R2, desc[UR4][R2.64] ;  /* 0x0000000402027981 */ /* 0x000ea8000c1e1b00 */
[----:B--2---:R-:W-:Y:S01]  /*01c0*/  STG.E.64 desc[UR4][R8.64+0xc0], R2 ;  /* 0x0000c00208007986 */ /* 0x004fe2000c101b04 */
[----:B------:R-:W-:Y:S05]  /*01d0*/  EXIT ;  /* 0x000000000000794d */ /* 0x000fea0003800000 */
.L_x_3:
        /* <DEDUP_REMOVED lines=10> */
.L_x_24:


//--------------------- .text._Z11mat_invdiagPdPKdS1_d --------------------------
	.section	.text._Z11mat_invdiagPdPKdS1_d,"ax",@progbits
	.align	128
        .global         _Z11mat_invdiagPdPKdS1_d
        .type           _Z11mat_invdiagPdPKdS1_d,@function
        .size           _Z11mat_invdiagPdPKdS1_d,(.L_x_20 - _Z11mat_invdiagPdPKdS1_d)
        .other          _Z11mat_invdiagPdPKdS1_d,@"STO_CUDA_ENTRY STV_DEFAULT"
_Z11mat_invdiagPdPKdS1_d:
.text._Z11mat_invdiagPdPKdS1_d:
[----:B------:R-:W-:Y:S01]  /*0000*/  LDC R1, c[0x0][0x37c] ;  /* 0x0000df00ff017b82 */ /* 0x000fe20000000800 */
[----:B------:R-:W0:Y:S07]  /*0010*/  S2R R5, SR_CTAID.Y ;  /* 0x0000000000057919 */ /* 0x000e2e0000002600 */
[----:B------:R-:W1:Y:S01]  /*0020*/  LDC R0, c[0x0][0x370] ;  /* 0x0000dc00ff007b82 */ /* 0x000e620000000800 */
[----:B------:R-:W2:Y:S01]  /*0030*/  LDCU.64 UR4, c[0x0][0x358] ;  /* 0x00006b00ff0477ac */ /* 0x000ea20008000a00 */
[----:B------:R-:W0:Y:S01]  /*0040*/  S2R R4, SR_TID.Y ;  /* 0x0000000000047919 */ /* 0x000e220000002200 */
[----:B------:R-:W3:Y:S05]  /*0050*/  S2R R11, SR_CTAID.X ;  /* 0x00000000000b7919 */ /* 0x000eea0000002500 */
[----:B------:R-:W4:Y:S01]  /*0060*/  LDC.64 R2, c[0x0][0x390] ;  /* 0x0000e400ff027b82 */ /* 0x000f220000000a00 */
[----:B------:R-:W3:Y:S01]  /*0070*/  S2R R6, SR_TID.X ;  /* 0x0000000000067919 */ /* 0x000ee20000002100 */
[----:B0-----:R-:W-:-:S04]  /*0080*/  IMAD R5, R5, 0x20, R4 ;  /* 0x0000002005057824 */ /* 0x001fc800078e0204 */
[----:B-1----:R-:W-:Y:S02]  /*0090*/  IMAD R4, R5, R0, RZ ;  /* 0x0000000005047224 */ /* 0x002fe400078e02ff */
[----:B---3--:R-:W-:Y:S02]  /*00a0*/  IMAD R11, R11, 0x20, R6 ;  /* 0x000000200b0b7824 */ /* 0x008fe400078e0206 */
[----:B------:R-:W0:Y:S02]  /*00b0*/  LDC.64 R6, c[0x0][0x398] ;  /* 0x0000e600ff067b82 */ /* 0x000e240000000a00 */
[----:B------:R-:W-:-:S04]  /*00c0*/  IMAD R11, R4, 0x20, R11 ;  /* 0x00000020040b7824 */ /* 0x000fc800078e020b */
[C---:B----4-:R-:W-:Y:S02]  /*00d0*/  IMAD.WIDE R2, R11.reuse, 0x8, R2 ;  /* 0x000000080b027825 */ /* 0x050fe400078e0202 */
[----:B------:R-:W1:Y:S04]  /*00e0*/  LDC.64 R4, c[0x0][0x388] ;  /* 0x0000e200ff047b82 */ /* 0x000e680000000a00 */
[----:B--2---:R-:W0:Y:S01]  /*00f0*/  LDG.E.64 R2, desc[UR4][R2.64] ;  /* 0x0000000402027981 */ /* 0x004e22000c1e1b00 */
[----:B-1----:R-:W-:-:S06]  /*0100*/  IMAD.WIDE R4, R11, 0x8, R4 ;  /* 0x000000080b047825 */ /* 0x002fcc00078e0204 */
[----:B------:R-:W2:Y:S01]  /*0110*/  LDG.E.64 R4, desc[UR4][R4.64] ;  /* 0x0000000404047981 */ /* 0x000ea2000c1e1b00 */
[----:B------:R-:W-:Y:S01]  /*0120*/  IMAD.MOV.U32 R8, RZ, RZ, 0x1 ;  /* 0x00000001ff087424 */ /* 0x000fe200078e00ff */
[----:B------:R-:W-:Y:S01]  /*0130*/  BSSY.RECONVERGENT B0, `(.L_x_4) ;  /* 0x0000015000007945 */ /* 0x000fe20003800200 */
[----:B0-----:R-:W-:-:S06]  /*0140*/  DADD R6, R2, -R6 ;  /* 0x0000000002067229 */ /* 0x001fcc0000000806 */
[----:B------:R-:W0:Y:S02]  /*0150*/  MUFU.RCP64H R9, R7 ;  /* 0x0000000700097308 */ /* 0x000e240000001800 */
[----:B0-----:R-:W-:Y:S01]  /*0160*/  DFMA R12, -R6, R8, 1 ;  /* 0x3ff00000060c742b */ /* 0x001fe20000000108 */
[----:B--2---:R-:W-:-:S07]  /*0170*/  FSETP.GEU.AND P1, PT, |R5|, 6.5827683646048100446e-37, PT ;  /* 0x036000000500780b */ /* 0x004fce0003f2e200 */
[----:B------:R-:W-:-:S08]  /*0180*/  DFMA R12, R12, R12, R12 ;  /* 0x0000000c0c0c722b */ /* 0x000fd0000000000c */
[----:B------:R-:W-:-:S08]  /*0190*/  DFMA R12, R8, R12, R8 ;  /* 0x0000000c080c722b */ /* 0x000fd00000000008 */
[----:B------:R-:W-:-:S08]  /*01a0*/  DFMA R2, -R6, R12, 1 ;  /* 0x3ff000000602742b */ /* 0x000fd0000000010c */
[----:B------:R-:W-:-:S08]  /*01b0*/  DFMA R2, R12, R2, R12 ;  /* 0x000000020c02722b */ /* 0x000fd0000000000c */
[----:B------:R-:W-:-:S08]  /*01c0*/  DMUL R8, R4, R2 ;  /* 0x0000000204087228 */ /* 0x000fd00000000000 */
[----:B------:R-:W-:-:S08]  /*01d0*/  DFMA R12, -R6, R8, R4 ;  /* 0x00000008060c722b */ /* 0x000fd00000000104 */
[----:B------:R-:W-:-:S10]  /*01e0*/  DFMA R2, R2, R12, R8 ;  /* 0x0000000c0202722b */ /* 0x000fd40000000008 */
[----:B------:R-:W-:-:S05]  /*01f0*/  FFMA R8, RZ, R7, R3 ;  /* 0x00000007ff087223 */ /* 0x000fca0000000003 */
[----:B------:R-:W-:-:S13]  /*0200*/  FSETP.GT.AND P0, PT, |R8|, 1.469367938527859385e-39, PT ;  /* 0x001000000800780b */ /* 0x000fda0003f04200 */
[----:B------:R-:W-:Y:S05]  /*0210*/  @P0 BRA P1, `(.L_x_5) ;  /* 0x0000000000180947 */ /* 0x000fea0000800000 */
[----:B------:R-:W-:Y:S01]  /*0220*/  IMAD.MOV.U32 R2, RZ, RZ, R4 ;  /* 0x000000ffff027224 */ /* 0x000fe200078e0004 */
[----:B------:R-:W-:Y:S01]  /*0230*/  MOV R3, R5 ;  /* 0x0000000500037202 */ /* 0x000fe20000000f00 */
[----:B------:R-:W-:Y:S01]  /*0240*/  IMAD.MOV.U32 R4, RZ, RZ, R6 ;  /* 0x000000ffff047224 */ /* 0x000fe200078e0006 */
[----:B------:R-:W-:Y:S01]  /*0250*/  MOV R20, 0x280 ;  /* 0x0000028000147802 */ /* 0x000fe20000000f00 */
[----:B------:R-:W-:-:S07]  /*0260*/  IMAD.MOV.U32 R5, RZ, RZ, R7 ;  /* 0x000000ffff057224 */ /* 0x000fce00078e0007 */
[----:B------:R-:W-:Y:S05]  /*0270*/  CALL.REL.NOINC `($__internal_0_$__cuda_sm20_div_rn_f64_full) ;  /* 0x0000000400ac7944 */ /* 0x000fea0003c00000 */
.L_x_5:
[----:B------:R-:W-:Y:S05]  /*0280*/  BSYNC.RECONVERGENT B0 ;  /* 0x0000000000007941 */ /* 0x000fea0003800200 */
.L_x_4:
[----:B------:R-:W0:Y:S01]  /*0290*/  LDC.64 R8, c[0x0][0x380] ;  /* 0x0000e000ff087b82 */ /* 0x000e220000000a00 */
[----:B------:R-:W-:-:S07]  /*02a0*/  IMAD R10, R0, 0x100, R11 ;  /* 0x00000100000a7824 */ /* 0x000fce00078e020b */
[----:B------:R-:W1:Y:S08]  /*02b0*/  LDC.64 R12, c[0x0][0x390] ;  /* 0x0000e400ff0c7b82 */ /* 0x000e700000000a00 */
[----:B------:R-:W2:Y:S01]  /*02c0*/  LDC.64 R4, c[0x0][0x388] ;  /* 0x0000e200ff047b82 */ /* 0x000ea20000000a00 */
[----:B0-----:R-:W-:-:S07]  /*02d0*/  IMAD.WIDE R8, R11, 0x8, R8 ;  /* 0x000000080b087825 */ /* 0x001fce00078e0208 */
[----:B------:R-:W0:Y:S01]  /*02e0*/  LDC.64 R14, c[0x0][0x398] ;  /* 0x0000e600ff0e7b82 */ /* 0x000e220000000a00 */
[----:B------:R3:W-:Y:S01]  /*02f0*/  STG.E.64 desc[UR4][R8.64], R2 ;  /* 0x0000000208007986 */ /* 0x0007e2000c101b04 */
[----:B-1----:R-:W-:-:S05]  /*0300*/  IMAD.WIDE R12, R10, 0x8, R12 ;  /* 0x000000080a0c7825 */ /* 0x002fca00078e020c */
[----:B------:R-:W0:Y:S01]  /*0310*/  LDG.E.64 R6, desc[UR4][R12.64] ;  /* 0x000000040c067981 */ /* 0x000e22000c1e1b00 */
[----:B--2---:R-:W-:-:S06]  /*0320*/  IMAD.WIDE R4, R10, 0x8, R4 ;  /* 0x000000080a047825 */ /* 0x004fcc00078e0204 */
[----:B------:R-:W2:Y:S01]  /*0330*/  LDG.E.64 R4, desc[UR4][R4.64] ;  /* 0x0000000404047981 */ /* 0x000ea2000c1e1b00 */
[----:B------:R-:W-:Y:S01]  /*0340*/  BSSY.RECONVERGENT B0, `(.L_x_6) ;  /* 0x0000016000007945 */ /* 0x000fe20003800200 */
[----:B0-----:R-:W-:Y:S01]  /*0350*/  DADD R6, R6, -R14 ;  /* 0x0000000006067229 */ /* 0x001fe2000000080e */
[----:B------:R-:W-:-:S05]  /*0360*/  IMAD.MOV.U32 R14, RZ, RZ, 0x1 ;  /* 0x00000001ff0e7424 */ /* 0x000fca00078e00ff */
[----:B------:R-:W0:Y:S01]  /*0370*/  MUFU.RCP64H R15, R7 ;  /* 0x00000007000f7308 */ /* 0x000e220000001800 */
[----:B--2---:R-:W-:Y:S01]  /*0380*/  FSETP.GEU.AND P1, PT, |R5|, 6.5827683646048100446e-37, PT ;  /* 0x036000000500780b */ /* 0x004fe20003f2e200 */
[----:B0-----:R-:W-:-:S08]  /*0390*/  DFMA R16, -R6, R14, 1 ;  /* 0x3ff000000610742b */ /* 0x001fd0000000010e */
[----:B------:R-:W-:-:S08]  /*03a0*/  DFMA R16, R16, R16, R16 ;  /* 0x000000101010722b */ /* 0x000fd00000000010 */
[----:B------:R-:W-:-:S08]  /*03b0*/  DFMA R16, R14, R16, R14 ;  /* 0x000000100e10722b */ /* 0x000fd0000000000e */
[----:B---3--:R-:W-:-:S08]  /*03c0*/  DFMA R2, -R6, R16, 1 ;  /* 0x3ff000000602742b */ /* 0x008fd00000000110 */
        /* <DEDUP_REMOVED lines=13> */
.L_x_7:
[----:B------:R-:W-:Y:S05]  /*04a0*/  BSYNC.RECONVERGENT B0 ;  /* 0x0000000000007941 */ /* 0x000fea0003800200 */
.L_x_6:
        /* <DEDUP_REMOVED lines=27> */
[----:B------:R-:W-:Y:S01]  /*0660*/  MOV R2, R4 ;  /* 0x0000000400027202 */ /* 0x000fe20000000f00 */
[----:B------:R-:W-:Y:S01]  /*0670*/  IMAD.MOV.U32 R3, RZ, RZ, R5 ;  /* 0x000000ffff037224 */ /* 0x000fe200078e0005 */
[----:B------:R-:W-:Y:S01]  /*0680*/  MOV R20, 0x6c0 ;  /* 0x000006c000147802 */ /* 0x000fe20000000f00 */
[----:B------:R-:W-:Y:S02]  /*0690*/  IMAD.MOV.U32 R4, RZ, RZ, R6 ;  /* 0x000000ffff047224 */ /* 0x000fe400078e0006 */
[----:B------:R-:W-:-:S07]  /*06a0*/  IMAD.MOV.U32 R5, RZ, RZ, R7 ;  /* 0x000000ffff057224 */ /* 0x000fce00078e0007 */
[----:B------:R-:W-:Y:S05]  /*06b0*/  CALL.REL.NOINC `($__internal_0_$__cuda_sm20_div_rn_f64_full) ;  /* 0x00000000009c7944 */ /* 0x000fea0003c00000 */
.L_x_9:
[----:B------:R-:W-:Y:S05]  /*06c0*/  BSYNC.RECONVERGENT B0 ;  /* 0x0000000000007941 */ /* 0x000fea0003800200 */
.L_x_8:
[----:B------:R-:W0:Y:S01]  /*06d0*/  LDC.64 R8, c[0x0][0x380] ;  /* 0x0000e000ff087b82 */ /* 0x000e220000000a00 */
[----:B------:R-:W-:-:S07]  /*06e0*/  IMAD R0, R0, 0x100, R11 ;  /* 0x0000010000007824 */ /* 0x000fce00078e020b */
[----:B------:R-:W1:Y:S08]  /*06f0*/  LDC.64 R4, c[0x0][0x390] ;  /* 0x0000e400ff047b82 */ /* 0x000e700000000a00 */
[----:B------:R-:W2:Y:S01]  /*0700*/  LDC.64 R12, c[0x0][0x398] ;  /* 0x0000e600ff0c7b82 */ /* 0x000ea20000000a00 */
[----:B0-----:R-:W-:-:S05]  /*0710*/  IMAD.WIDE R8, R11, 0x8, R8 ;  /* 0x000000080b087825 */ /* 0x001fca00078e0208 */
[----:B------:R0:W-:Y:S01]  /*0720*/  STG.E.64 desc[UR4][R8.64], R2 ;  /* 0x0000000208007986 */ /* 0x0001e2000c101b04 */
[C---:B-1----:R-:W-:Y:S02]  /*0730*/  IMAD.WIDE R10, R0.reuse, 0x8, R4 ;  /* 0x00000008000a7825 */ /* 0x042fe400078e0204 */
[----:B------:R-:W1:Y:S03]  /*0740*/  LDC.64 R4, c[0x0][0x388] ;  /* 0x0000e200ff047b82 */ /* 0x000e660000000a00 */
[----:B------:R-:W2:Y:S01]  /*0750*/  LDG.E.64 R6, desc[UR4][R10.64] ;  /* 0x000000040a067981 */ /* 0x000ea2000c1e1b00 */
[----:B-1----:R-:W-:-:S06]  /*0760*/  IMAD.WIDE R4, R0, 0x8, R4 ;  /* 0x0000000800047825 */ /* 0x002fcc00078e0204 */
[----:B------:R-:W3:Y:S01]  /*0770*/  LDG.E.64 R4, desc[UR4][R4.64] ;  /* 0x0000000404047981 */ /* 0x000ee2000c1e1b00 */
[----:B------:R-:W-:Y:S01]  /*0780*/  BSSY.RECONVERGENT B0, `(.L_x_10) ;  /* 0x0000016000007945 */ /* 0x000fe20003800200 */
[----:B--2---:R-:W-:Y:S01]  /*0790*/  DADD R6, R6, -R12 ;  /* 0x0000000006067229 */ /* 0x004fe2000000080c */
[----:B------:R-:W-:-:S05]  /*07a0*/  MOV R12, 0x1 ;  /* 0x00000001000c7802 */ /* 0x000fca0000000f00 */
[----:B------:R-:W1:Y:S02]  /*07b0*/  MUFU.RCP64H R13, R7 ;  /* 0x00000007000d7308 */ /* 0x000e640000001800 */
[----:B-1----:R-:W-:Y:S01]  /*07c0*/  DFMA R14, -R6, R12, 1 ;  /* 0x3ff00000060e742b */ /* 0x002fe2000000010c */
[----:B---3--:R-:W-:-:S07]  /*07d0*/  FSETP.GEU.AND P1, PT, |R5|, 6.5827683646048100446e-37, PT ;  /* 0x036000000500780b */ /* 0x008fce0003f2e200 */
[----:B------:R-:W-:-:S08]  /*07e0*/  DFMA R14, R14, R14, R14 ;  /* 0x0000000e0e0e722b */ /* 0x000fd0000000000e */
[----:B------:R-:W-:-:S08]  /*07f0*/  DFMA R14, R12, R14, R12 ;  /* 0x0000000e0c0e722b */ /* 0x000fd0000000000c */
[----:B0-----:R-:W-:-:S08]  /*0800*/  DFMA R2, -R6, R14, 1 ;  /* 0x3ff000000602742b */ /* 0x001fd0000000010e */
        /* <DEDUP_REMOVED lines=8> */
[----:B------:R-:W-:Y:S01]  /*0890*/  MOV R20, 0x8e0 ;  /* 0x000008e000147802 */ /* 0x000fe20000000f00 */
[----:B------:R-:W-:Y:S02]  /*08a0*/  IMAD.MOV.U32 R3, RZ, RZ, R5 ;  /* 0x000000ffff037224 */ /* 0x000fe400078e0005 */
[----:B------:R-:W-:Y:S02]  /*08b0*/  IMAD.MOV.U32 R4, RZ, RZ, R6 ;  /* 0x000000ffff047224 */ /* 0x000fe400078e0006 */
[----:B------:R-:W-:-:S07]  /*08c0*/  IMAD.MOV.U32 R5, RZ, RZ, R7 ;  /* 0x000000ffff057224 */ /* 0x000fce00078e0007 */
[----:B------:R-:W-:Y:S05]  /*08d0*/  CALL.REL.NOINC `($__internal_0_$__cuda_sm20_div_rn_f64_full) ;  /* 0x0000000000147944 */ /* 0x000fea0003c00000 */
.L_x_11:
[----:B------:R-:W-:Y:S05]  /*08e0*/  BSYNC.RECONVERGENT B0 ;  /* 0x0000000000007941 */ /* 0x000fea0003800200 */
.L_x_10:
[----:B------:R-:W0:Y:S02]  /*08f0*/  LDC.64 R4, c[0x0][0x380] ;  /* 0x0000e000ff047b82 */ /* 0x000e240000000a00 */
[----:B0-----:R-:W-:-:S05]  /*0900*/  IMAD.WIDE R4, R0, 0x8, R4 ;  /* 0x0000000800047825 */ /* 0x001fca00078e0204 */
[----:B------:R-:W-:Y:S01]  /*0910*/  STG.E.64 desc[UR4][R4.64], R2 ;  /* 0x0000000204007986 */ /* 0x000fe2000c101b04 */
[----:B------:R-:W-:Y:S05]  /*0920*/  EXIT ;  /* 0x000000000000794d */ /* 0x000fea0003800000 */
        .weak           $__internal_0_$__cuda_sm20_div_rn_f64_full
        .type           $__internal_0_$__cuda_sm20_div_rn_f64_full,@function
        .size           $__internal_0_$__cuda_sm20_div_rn_f64_full,(.L_x_20 - $__internal_0_$__cuda_sm20_div_rn_f64_full)
$__internal_0_$__cuda_sm20_div_rn_f64_full:
[C---:B------:R-:W-:Y:S01]  /*0930*/  FSETP.GEU.AND P0, PT, |R5|.reuse, 1.469367938527859385e-39, PT ;  /* 0x001000000500780b */ /* 0x040fe20003f0e200 */
[----:B------:R-:W-:Y:S01]  /*0940*/  IMAD.MOV.U32 R12, RZ, RZ, 0x1 ;  /* 0x00000001ff0c7424 */ /* 0x000fe200078e00ff */
[----:B------:R-:W-:Y:S01]  /*0950*/  LOP3.LUT R6, R5, 0x800fffff, RZ, 0xc0, !PT ;  /* 0x800fffff05067812 */ /* 0x000fe200078ec0ff */
[----:B------:R-:W-:Y:S01]  /*0960*/  IMAD.MOV.U32 R18, RZ, RZ, 0x1ca00000 ;  /* 0x1ca00000ff127424 */ /* 0x000fe200078e00ff */
[C---:B------:R-:W-:Y:S01]  /*0970*/  FSETP.GEU.AND P2, PT, |R3|.reuse, 1.469367938527859385e-39, PT ;  /* 0x001000000300780b */ /* 0x040fe20003f4e200 */
[----:B------:R-:W-:Y:S01]  /*0980*/  BSSY.RECONVERGENT B1, `(.L_x_12) ;  /* 0x0000052000017945 */ /* 0x000fe20003800200 */
[----:B------:R-:W-:Y:S02]  /*0990*/  LOP3.LUT R7, R6, 0x3ff00000, RZ, 0xfc, !PT ;  /* 0x3ff0000006077812 */ /* 0x000fe400078efcff */
[----:B------:R-:W-:Y:S02]  /*09a0*/  MOV R6, R4 ;  /* 0x0000000400067202 */ /* 0x000fe40000000f00 */
[----:B------:R-:W-:-:S02]  /*09b0*/  LOP3.LUT R19, R3, 0x7ff00000, RZ, 0xc0, !PT ;  /* 0x7ff0000003137812 */ /* 0x000fc400078ec0ff */
[----:B------:R-:W-:Y:S01]  /*09c0*/  LOP3.LUT R22, R5, 0x7ff00000, RZ, 0xc0, !PT ;  /* 0x7ff0000005167812 */ /* 0x000fe200078ec0ff */
[----:B------:R-:W-:Y:S01]  /*09d0*/  @!P0 DMUL R6, R4, 8.98846567431157953865e+307 ;  /* 0x7fe0000004068828 */ /* 0x000fe20000000000 */
[----:B------:R-:W-:Y:S02]  /*09e0*/  MOV R21, R19 ;  /* 0x0000001300157202 */ /* 0x000fe40000000f00 */
[----:B------:R-:W-:Y:S02]  /*09f0*/  ISETP.GE.U32.AND P1, PT, R19, R22, PT ;  /* 0x000000161300720c */ /* 0x000fe40003f26070 */
[----:B------:R-:W-:Y:S01]  /*0a00*/  @!P2 LOP3.LUT R14, R5, 0x7ff00000, RZ, 0xc0, !PT ;  /* 0x7ff00000050ea812 */ /* 0x000fe200078ec0ff */
[----:B------:R-:W0:Y:S03]  /*0a10*/  MUFU.RCP64H R13, R7 ;  /* 0x00000007000d7308 */ /* 0x000e260000001800 */
[----:B------:R-:W-:-:S02]  /*0a20*/  @!P2 ISETP.GE.U32.AND P3, PT, R19, R14, PT ;  /* 0x0000000e1300a20c */ /* 0x000fc40003f66070 */
[----:B------:R-:W-:Y:S02]  /*0a30*/  @!P0 LOP3.LUT R22, R7, 0x7ff00000, RZ, 0xc0, !PT ;  /* 0x7ff0000007168812 */ /* 0x000fe400078ec0ff */
[----:B------:R-:W-:-:S03]  /*0a40*/  @!P2 SEL R15, R18, 0x63400000, !P3 ;  /* 0x63400000120fa807 */ /* 0x000fc60005800000 */
[----:B------:R-:W-:Y:S01]  /*0a50*/  VIADD R24, R22, 0xffffffff ;  /* 0xffffffff16187836 */ /* 0x000fe20000000000 */
[----:B------:R-:W-:-:S04]  /*0a60*/  @!P2 LOP3.LUT R16, R15, 0x80000000, R3, 0xf8, !PT ;  /* 0x800000000f10a812 */ /* 0x000fc800078ef803 */
[----:B------:R-:W-:Y:S01]  /*0a70*/  @!P2 LOP3.LUT R17, R16, 0x100000, RZ, 0xfc, !PT ;  /* 0x001000001011a812 */ /* 0x000fe200078efcff */
[----:B------:R-:W-:Y:S01]  /*0a80*/  @!P2 IMAD.MOV.U32 R16, RZ, RZ, RZ ;  /* 0x000000ffff10a224 */ /* 0x000fe200078e00ff */
[----:B0-----:R-:W-:-:S08]  /*0a90*/  DFMA R8, R12, -R6, 1 ;  /* 0x3ff000000c08742b */ /* 0x001fd00000000806 */
[----:B------:R-:W-:-:S08]  /*0aa0*/  DFMA R8, R8, R8, R8 ;  /* 0x000000080808722b */ /* 0x000fd00000000008 */
[----:B------:R-:W-:Y:S01]  /*0ab0*/  DFMA R12, R12, R8, R12 ;  /* 0x000000080c0c722b */ /* 0x000fe2000000000c */
[----:B------:R-:W-:Y:S01]  /*0ac0*/  SEL R9, R18, 0x63400000, !P1 ;  /* 0x6340000012097807 */ /* 0x000fe20004800000 */
[----:B------:R-:W-:-:S03]  /*0ad0*/  IMAD.MOV.U32 R8, RZ, RZ, R2 ;  /* 0x000000ffff087224 */ /* 0x000fc600078e0002 */
[----:B------:R-:W-:-:S03]  /*0ae0*/  LOP3.LUT R9, R9, 0x800fffff, R3, 0xf8, !PT ;  /* 0x800fffff09097812 */ /* 0x000fc600078ef803 */
[----:B------:R-:W-:-:S03]  /*0af0*/  DFMA R14, R12, -R6, 1 ;  /* 0x3ff000000c0e742b */ /* 0x000fc60000000806 */
[----:B------:R-:W-:-:S05]  /*0b00*/  @!P2 DFMA R8, R8, 2, -R16 ;  /* 0x400000000808a82b */ /* 0x000fca0000000810 */
[----:B------:R-:W-:-:S05]  /*0b10*/  DFMA R14, R12, R14, R12 ;  /* 0x0000000e0c0e722b */ /* 0x000fca000000000c */
[----:B------:R-:W-:-:S03]  /*0b20*/  @!P2 LOP3.LUT R21, R9, 0x7ff00000, RZ, 0xc0, !PT ;  /* 0x7ff000000915a812 */ /* 0x000fc600078ec0ff */
[----:B------:R-:W-:Y:S02]  /*0b30*/  DMUL R12, R14, R8 ;  /* 0x000000080e0c7228 */ /* 0x000fe40000000000 */
[----:B------:R-:W-:-:S05]  /*0b40*/  VIADD R23, R21, 0xffffffff ;  /* 0xffffffff15177836 */ /* 0x000fca0000000000 */
[----:B------:R-:W-:Y:S01]  /*0b50*/  ISETP.GT.U32.AND P0, PT, R23, 0x7feffffe, PT ;  /* 0x7feffffe1700780c */ /* 0x000fe20003f04070 */
[----:B------:R-:W-:-:S03]  /*0b60*/  DFMA R16, R12, -R6, R8 ;  /* 0x800000060c10722b */ /* 0x000fc60000000008 */
[----:B------:R-:W-:-:S05]  /*0b70*/  ISETP.GT.U32.OR P0, PT, R24, 0x7feffffe, P0 ;  /* 0x7feffffe1800780c */ /* 0x000fca0000704470 */
[----:B------:R-:W-:-:S08]  /*0b80*/  DFMA R16, R14, R16, R12 ;  /* 0x000000100e10722b */ /* 0x000fd0000000000c */
[----:B------:R-:W-:Y:S05]  /*0b90*/  @P0 BRA `(.L_x_13) ;  /* 0x00000000006c0947 */ /* 0x000fea0003800000 */
[----:B------:R-:W-:-:S04]  /*0ba0*/  LOP3.LUT R12, R5, 0x7ff00000, RZ, 0xc0, !PT ;  /* 0x7ff00000050c7812 */ /* 0x000fc800078ec0ff */
[CC--:B------:R-:W-:Y:S02]  /*0bb0*/  VIADDMNMX R2, R19.reuse, -R12.reuse, 0xb9600000, !PT ;  /* 0xb960000013027446 */ /* 0x0c0fe4000780090c */
[----:B------:R-:W-:Y:S02]  /*0bc0*/  ISETP.GE.U32.AND P0, PT, R19, R12, PT ;  /* 0x0000000c1300720c */ /* 0x000fe40003f06070 */
[----:B------:R-:W-:Y:S02]  /*0bd0*/  VIMNMX R2, PT, PT, R2, 0x46a00000, PT ;  /* 0x46a0000002027848 */ /* 0x000fe40003fe0100 */
[----:B------:R-:W-:-:S05]  /*0be0*/  SEL R3, R18, 0x63400000, !P0 ;  /* 0x6340000012037807 */ /* 0x000fca0004000000 */
[----:B------:R-:W-:Y:S01]  /*0bf0*/  IMAD.IADD R14, R2, 0x1, -R3 ;  /* 0x00000001020e7824 */ /* 0x000fe200078e0a03 */
[----:B------:R-:W-:-:S03]  /*0c00*/  MOV R2, RZ ;  /* 0x000000ff00027202 */ /* 0x000fc60000000f00 */
[----:B------:R-:W-:-:S06]  /*0c10*/  VIADD R3, R14, 0x7fe00000 ;  /* 0x7fe000000e037836 */ /* 0x000fcc0000000000 */
[----:B------:R-:W-:-:S10]  /*0c20*/  DMUL R12, R16, R2 ;  /* 0x00000002100c7228 */ /* 0x000fd40000000000 */
[----:B------:R-:W-:-:S13]  /*0c30*/  FSETP.GTU.AND P0, PT, |R13|, 1.469367938527859385e-39, PT ;  /* 0x001000000d00780b */ /* 0x000fda0003f0c200 */
[----:B------:R-:W-:Y:S05]  /*0c40*/  @P0 BRA `(.L_x_14) ;  /* 0x0000000000940947 */ /* 0x000fea0003800000 */
[----:B------:R-:W-:Y:S01]  /*0c50*/  DFMA R6, R16, -R6, R8 ;  /* 0x800000061006722b */ /* 0x000fe20000000008 */
[----:B------:R-:W-:-:S09]  /*0c60*/  IMAD.MOV.U32 R2, RZ, RZ, RZ ;  /* 0x000000ffff027224 */ /* 0x000fd200078e00ff */
[C---:B------:R-:W-:Y:S02]  /*0c70*/  FSETP.NEU.AND P0, PT, R7.reuse, RZ, PT ;  /* 0x000000ff0700720b */ /* 0x040fe40003f0d000 */
[----:B------:R-:W-:-:S04]  /*0c80*/  LOP3.LUT R9, R7, 0x80000000, R5, 0x48, !PT ;  /* 0x8000000007097812 */ /* 0x000fc800078e4805 */
[----:B------:R-:W-:-:S07]  /*0c90*/  LOP3.LUT R3, R9, R3, RZ, 0xfc, !PT ;  /* 0x0000000309037212 */ /* 0x000fce00078efcff */
[----:B------:R-:W-:Y:S05]  /*0ca0*/  @!P0 BRA `(.L_x_14) ;  /* 0x00000000007c8947 */ /* 0x000fea0003800000 */
[----:B------:R-:W-:Y:S01]  /*0cb0*/  IMAD.MOV R5, RZ, RZ, -R14 ;  /* 0x000000ffff057224 */ /* 0x000fe200078e0a0e */
[----:B------:R-:W-:Y:S01]  /*0cc0*/  DMUL.RP R2, R16, R2 ;  /* 0x0000000210027228 */ /* 0x000fe20000008000 */
[----:B------:R-:W-:-:S06]  /*0cd0*/  IMAD.MOV.U32 R4, RZ, RZ, RZ ;  /* 0x000000ffff047224 */ /* 0x000fcc00078e00ff */
[----:B------:R-:W-:-:S03]  /*0ce0*/  DFMA R4, R12, -R4, R16 ;  /* 0x800000040c04722b */ /* 0x000fc60000000010 */
[----:B------:R-:W-:-:S03]  /*0cf0*/  LOP3.LUT R9, R3, R9, RZ, 0x3c, !PT ;  /* 0x0000000903097212 */ /* 0x000fc600078e3cff */
[----:B------:R-:W-:-:S04]  /*0d00*/  IADD3 R4, PT, PT, -R14, -0x43300000, RZ ;  /* 0xbcd000000e047810 */ /* 0x000fc80007ffe1ff */
[----:B------:R-:W-:-:S04]  /*0d10*/  FSETP.NEU.AND P0, PT, |R5|, R4, PT ;  /* 0x000000040500720b */ /* 0x000fc80003f0d200 */
[----:B------:R-:W-:Y:S02]  /*0d20*/  FSEL R12, R2, R12, !P0 ;  /* 0x0000000c020c7208 */ /* 0x000fe40004000000 */
[----:B------:R-:W-:Y:S01]  /*0d30*/  FSEL R13, R9, R13, !P0 ;  /* 0x0000000d090d7208 */ /* 0x000fe20004000000 */
[----:B------:R-:W-:Y:S06]  /*0d40*/  BRA `(.L_x_14) ;  /* 0x0000000000547947 */ /* 0x000fec0003800000 */
.L_x_13:
[----:B------:R-:W-:-:S14]  /*0d50*/  DSETP.NAN.AND P0, PT, R2, R2, PT ;  /* 0x000000020200722a */ /* 0x000fdc0003f08000 */
[----:B------:R-:W-:Y:S05]  /*0d60*/  @P0 BRA `(.L_x_15) ;  /* 0x0000000000440947 */ /* 0x000fea0003800000 */
[----:B------:R-:W-:-:S14]  /*0d70*/  DSETP.NAN.AND P0, PT, R4, R4, PT ;  /* 0x000000040400722a */ /* 0x000fdc0003f08000 */
[----:B------:R-:W-:Y:S05]  /*0d80*/  @P0 BRA `(.L_x_16) ;  /* 0x0000000000300947 */ /* 0x000fea0003800000 */
[----:B------:R-:W-:Y:S01]  /*0d90*/  ISETP.NE.AND P0, PT, R21, R22, PT ;  /* 0x000000161500720c */ /* 0x000fe20003f05270 */
[----:B------:R-:W-:Y:S01]  /*0da0*/  IMAD.MOV.U32 R12, RZ, RZ, 0x0 ;  /* 0x00000000ff0c7424 */ /* 0x000fe200078e00ff */
[----:B------:R-:W-:-:S11]  /*0db0*/  MOV R13, 0xfff80000 ;  /* 0xfff80000000d7802 */ /* 0x000fd60000000f00 */
[----:B------:R-:W-:Y:S05]  /*0dc0*/  @!P0 BRA `(.L_x_14) ;  /* 0x0000000000348947 */ /* 0x000fea0003800000 */
[----:B------:R-:W-:Y:S02]  /*0dd0*/  ISETP.NE.AND P0, PT, R21, 0x7ff00000, PT ;  /* 0x7ff000001500780c */ /* 0x000fe40003f05270 */
[----:B------:R-:W-:Y:S02]  /*0de0*/  LOP3.LUT R13, R3, 0x80000000, R5, 0x48, !PT ;  /* 0x80000000030d7812 */ /* 0x000fe400078e4805 */
[----:B------:R-:W-:-:S13]  /*0df0*/  ISETP.EQ.OR P0, PT, R22, RZ, !P0 ;  /* 0x000000ff1600720c */ /* 0x000fda0004702670 */
[----:B------:R-:W-:Y:S01]  /*0e00*/  @P0 LOP3.LUT R2, R13, 0x7ff00000, RZ, 0xfc, !PT ;  /* 0x7ff000000d020812 */ /* 0x000fe200078efcff */
[----:B------:R-:W-:Y:S02]  /*0e10*/  @!P0 IMAD.MOV.U32 R12, RZ, RZ, RZ ;  /* 0x000000ffff0c8224 */ /* 0x000fe400078e00ff */
[----:B------:R-:W-:Y:S02]  /*0e20*/  @P0 IMAD.MOV.U32 R12, RZ, RZ, RZ ;  /* 0x000000ffff0c0224 */ /* 0x000fe400078e00ff */
[----:B------:R-:W-:Y:S01]  /*0e30*/  @P0 IMAD.MOV.U32 R13, RZ, RZ, R2 ;  /* 0x000000ffff0d0224 */ /* 0x000fe200078e0002 */
[----:B------:R-:W-:Y:S06]  /*0e40*/  BRA `(.L_x_14) ;  /* 0x0000000000147947 */ /* 0x000fec0003800000 */
.L_x_16:
[----:B------:R-:W-:Y:S01]  /*0e50*/  LOP3.LUT R13, R5, 0x80000, RZ, 0xfc, !PT ;  /* 0x00080000050d7812 */ /* 0x000fe200078efcff */
[----:B------:R-:W-:Y:S01]  /*0e60*/  IMAD.MOV.U32 R12, RZ, RZ, R4 ;  /* 0x000000ffff0c7224 */ /* 0x000fe200078e0004 */
[----:B------:R-:W-:Y:S06]  /*0e70*/  BRA `(.L_x_14) ;  /* 0x0000000000087947 */ /* 0x000fec0003800000 */
.L_x_15:
[----:B------:R-:W-:Y:S02]  /*0e80*/  LOP3.LUT R13, R3, 0x80000, RZ, 0xfc, !PT ;  /* 0x00080000030d7812 */ /* 0x000fe400078efcff */
[----:B------:R-:W-:-:S07]  /*0e90*/  MOV R12, R2 ;  /* 0x00000002000c7202 */ /* 0x000fce0000000f00 */
.L_x_14:
[----:B------:R-:W-:Y:S05]  /*0ea0*/  BSYNC.RECONVERGENT B1 ;  /* 0x0000000000017941 */ /* 0x000fea0003800200 */
.L_x_12:
[----:B------:R-:W-:Y:S02]  /*0eb0*/  IMAD.MOV.U32 R21, RZ, RZ, 0x0 ;  /* 0x00000000ff157424 */ /* 0x000fe400078e00ff */
[----:B------:R-:W-:Y:S02]  /*0ec0*/  IMAD.MOV.U32 R2, RZ, RZ, R12 ;  /* 0x000000ffff027224 */ /* 0x000fe400078e000c */
[----:B------:R-:W-:Y:S01]  /*0ed0*/  IMAD.MOV.U32 R3, RZ, RZ, R13 ;  /* 0x000000ffff037224 */ /* 0x000fe200078e000d */
[----:B------:R-:W-:Y:S06]  /*0ee0*/  RET.REL.NODEC R20 `(_Z11mat_invdiagPdPKdS1_d) ;  /* 0xfffffff014447950 */ /* 0x000fec0003c3ffff */
.L_x_17:
        /* <DEDUP_REMOVED lines=9> */
.L_x_20:


//--------------------- .text._Z6matmulPdPKdS1_   --------------------------
	.section	.text._Z6matmulPdPKdS1_,"ax",@progbits
	.align	128
        .global         _Z6matmulPdPKdS1_
        .type           _Z6matmulPdPKdS1_,@function
        .size           _Z6matmulPdPKdS1_,(.L_x_26 - _Z6matmulPdPKdS1_)
        .other          _Z6matmulPdPKdS1_,@"STO_CUDA_ENTRY STV_DEFAULT"
_Z6matmulPdPKdS1_:
.text._Z6matmulPdPKdS1_:
[----:B------:R-:W-:Y:S01]  /*0000*/  LDC R1, c[0x0][0x37c] ;  /* 0x0000df00ff017b82 */ /* 0x000fe20000000800 */
[----:B------:R-:W0:Y:S07]  /*0010*/  S2R R7, SR_CTAID.Y ;  /* 0x0000000000077919 */ /* 0x000e2e0000002600 */
[----:B------:R-:W1:Y:S01]  /*0020*/  LDC R0, c[0x0][0x370] ;  /* 0x0000dc00ff007b82 */ /* 0x000e620000000800 */
[----:B------:R-:W2:Y:S01]  /*0030*/  LDCU.64 UR4, c[0x0][0x358] ;  /* 0x00006b00ff0477ac */ /* 0x000ea20008000a00 */
[----:B------:R-:W0:Y:S01]  /*0040*/  S2R R8, SR_TID.Y ;  /* 0x0000000000087919 */ /* 0x000e220000002200 */
[----:B------:R-:W3:Y:S05]  /*0050*/  S2R R6, SR_CTAID.X ;  /* 0x0000000000067919 */ /* 0x000eea0000002500 */
[----:B------:R-:W4:Y:S01]  /*0060*/  LDC.64 R2, c[0x0][0x388] ;  /* 0x0000e200ff027b82 */ /* 0x000f220000000a00 */
[----:B------:R-:W3:Y:S07]  /*0070*/  S2R R9, SR_TID.X ;  /* 0x0000000000097919 */ /* 0x000eee0000002100 */
[----:B------:R-:W5:Y:S01]  /*0080*/  LDC.64 R4, c[0x0][0x390] ;  /* 0x0000e400ff047b82 */ /* 0x000f620000000a00 */
[----:B0-----:R-:W-:-:S05]  /*0090*/  LEA R7, R7, R8, 0x5 ;  /* 0x0000000807077211 */ /* 0x001fca00078e28ff */
[----:B-1----:R-:W-:Y:S01]  /*00a0*/  IMAD R7, R7, R0, RZ ;  /* 0x0000000007077224 */ /* 0x002fe200078e02ff */
[----:B---3--:R-:W-:-:S04]  /*00b0*/  LEA R6, R6, R9, 0x5 ;  /* 0x0000000906067211 */ /* 0x008fc800078e28ff */
[----:B------:R-:W-:Y:S02]  /*00c0*/  LEA R21, R7, R6, 0x5 ;  /* 0x0000000607157211 */ /* 0x000fe400078e28ff */
[----:B------:R-:W0:Y:S03]  /*00d0*/  LDC.64 R6, c[0x0][0x380] ;  /* 0x0000e000ff067b82 */ /* 0x000e260000000a00 */
[----:B----4-:R-:W-:-:S04]  /*00e0*/  IMAD.WIDE R8, R21, 0x8, R2 ;  /* 0x0000000815087825 */ /* 0x010fc800078e0202 */
[----:B-----5:R-:W-:Y:S02]  /*00f0*/  IMAD.WIDE R10, R21, 0x8, R4 ;  /* 0x00000008150a7825 */ /* 0x020fe400078e0204 */
[----:B--2---:R-:W2:Y:S04]  /*0100*/  LDG.E.64 R8, desc[UR4][R8.64] ;  /* 0x0000000408087981 */ /* 0x004ea8000c1e1b00 */
[----:B------:R-:W2:Y:S01]  /*0110*/  LDG.E.64 R10, desc[UR4][R10.64] ;  /* 0x000000040a0a7981 */ /* 0x000ea2000c1e1b00 */
[----:B------:R-:W-:-:S05]  /*0120*/  LEA R23, R0, R21, 0x8 ;  /* 0x0000001500177211 */ /* 0x000fca00078e40ff */
[----:B------:R-:W-:-:S04]  /*0130*/  IMAD.WIDE R16, R23, 0x8, R2 ;  /* 0x0000000817107825 */ /* 0x000fc800078e0202 */
[----:B------:R-:W-:-:S04]  /*0140*/  IMAD.WIDE R18, R23, 0x8, R4 ;  /* 0x0000000817127825 */ /* 0x000fc800078e0204 */
[----:B0-----:R-:W-:Y:S01]  /*0150*/  IMAD.WIDE R14, R21, 0x8, R6 ;  /* 0x00000008150e7825 */ /* 0x001fe200078e0206 */
[----:B--2---:R-:W-:-:S07]  /*0160*/  DMUL R12, R8, R10 ;  /* 0x0000000a080c7228 */ /* 0x004fce0000000000 */
[----:B------:R0:W-:Y:S04]  /*0170*/  STG.E.64 desc[UR4][R14.64], R12 ;  /* 0x0000000c0e007986 */ /* 0x0001e8000c101b04 */
[----:B------:R-:W2:Y:S04]  /*0180*/  LDG.E.64 R16, desc[UR4][R16.64] ;  /* 0x0000000410107981 */ /* 0x000ea8000c1e1b00 */
[----:B------:R-:W2:Y:S01]  /*0190*/  LDG.E.64 R18, desc[UR4][R18.64] ;  /* 0x0000000412127981 */ /* 0x000ea2000c1e1b00 */
[----:B------:R-:W-:Y:S01]  /*01a0*/  LEA R25, R0, R21, 0x9 ;  /* 0x0000001500197211 */ /* 0x000fe200078e48ff */
[----:B------:R-:W-:-:S04]  /*01b0*/  IMAD.WIDE R10, R23, 0x8, R6 ;  /* 0x00000008170a7825 */ /* 0x000fc800078e0206 */
[----:B------:R-:W-:-:S04]  /*01c0*/  IMAD.WIDE R20, R25, 0x8, R2 ;  /* 0x0000000819147825 */ /* 0x000fc800078e0202 */
[----:B------:R-:W-:Y:S01]  /*01d0*/  IMAD.WIDE R22, R25, 0x8, R4 ;  /* 0x0000000819167825 */ /* 0x000fe200078e0204 */
[----:B--2---:R-:W-:-:S07]  /*01e0*/  DMUL R8, R16, R18 ;  /* 0x0000001210087228 */ /* 0x004fce0000000000 */
[----:B------:R1:W-:Y:S04]  /*01f0*/  STG.E.64 desc[UR4][R10.64], R8 ;  /* 0x000000080a007986 */ /* 0x0003e8000c101b04 */
[----:B------:R-:W2:Y:S04]  /*0200*/  LDG.E.64 R20, desc[UR4][R20.64] ;  /* 0x0000000414147981 */ /* 0x000ea8000c1e1b00 */
[----:B------:R-:W2:Y:S01]  /*0210*/  LDG.E.64 R22, desc[UR4][R22.64] ;  /* 0x0000000416167981 */ /* 0x000ea2000c1e1b00 */
[----:B------:R-:W-:Y:S01]  /*0220*/  LEA R27, R0, R25, 0x8 ;  /* 0x00000019001b7211 */ /* 0x000fe200078e40ff */
[----:B0-----:R-:W-:-:S04]  /*0230*/  IMAD.WIDE R14, R25, 0x8, R6 ;  /* 0x00000008190e7825 */ /* 0x001fc800078e0206 */
[----:B------:R-:W-:-:S04]  /*0240*/  IMAD.WIDE R2, R27, 0x8, R2 ;  /* 0x000000081b027825 */ /* 0x000fc800078e0202 */
[----:B------:R-:W-:Y:S01]  /*0250*/  IMAD.WIDE R4, R27, 0x8, R4 ;  /* 0x000000081b047825 */ /* 0x000fe200078e0204 */
[----:B--2---:R-:W-:-:S07]  /*0260*/  DMUL R12, R20, R22 ;  /* 0x00000016140c7228 */ /* 0x004fce0000000000 */
[----:B------:R-:W-:Y:S04]  /*0270*/  STG.E.64 desc[UR4][R14.64], R12 ;  /* 0x0000000c0e007986 */ /* 0x000fe8000c101b04 */
[----:B------:R-:W1:Y:S04]  /*0280*/  LDG.E.64 R2, desc[UR4][R2.64] ;  /* 0x0000000402027981 */ /* 0x000e68000c1e1b00 */
[----:B------:R-:W1:Y:S01]  /*0290*/  LDG.E.64 R4, desc[UR4][R4.64] ;  /* 0x0000000404047981 */ /* 0x000e62000c1e1b00 */
[----:B------:R-:W-:Y:S01]  /*02a0*/  IMAD.WIDE R6, R27, 0x8, R6 ;  /* 0x000000081b067825 */ /* 0x000fe200078e0206 */
[----:B-1----:R-:W-:-:S07]  /*02b0*/  DMUL R8, R2, R4 ;  /* 0x0000000402087228 */ /* 0x002fce0000000000 */
[----:B------:R-:W-:Y:S01]  /*02c0*/  STG.E.64 desc[UR4][R6.64], R8 ;  /* 0x0000000806007986 */ /* 0x000fe2000c101b04 */
[----:B------:R-:W-:Y:S05]  /*02d0*/  EXIT ;  /* 0x000000000000794d */ /* 0x000fea0003800000 */
.L_x_18:
        /* <DEDUP_REMOVED lines=10> */
.L_x_26:


//--------------------- .text._Z4copyPdPKd        --------------------------
	.section	.text._Z4copyPdPKd,"ax",@progbits
	.align	128
        .global         _Z4copyPdPKd
        .type           _Z4copyPdPKd,@function
        .size           _Z4copyPdPKd,(.L_x_27 - _Z4copyPdPKd)
        .other          _Z4copyPdPKd,@"STO_CUDA_ENTRY STV_DEFAULT"
_Z4copyPdPKd:
.text._Z4copyPdPKd:
        /* <DEDUP_REMOVED lines=8> */
[----:B0-----:R-:W-:-:S05]  /*0080*/  LEA R5, R5, R6, 0x5 ;  /* 0x0000000605057211 */ /* 0x001fca00078e28ff */
[----:B-1----:R-:W-:Y:S01]  /*0090*/  IMAD R5, R5, R0, RZ ;  /* 0x0000000005057224 */ /* 0x002fe200078e02ff */
[----:B---3--:R-:W-:-:S04]  /*00a0*/  LEA R4, R4, R7, 0x5 ;  /* 0x0000000704047211 */ /* 0x008fc800078e28ff */
[----:B------:R-:W-:Y:S02]  /*00b0*/  LEA R13, R5, R4, 0x5 ;  /* 0x00000004050d7211 */ /* 0x000fe400078e28ff */
[----:B------:R-:W0:Y:S03]  /*00c0*/  LDC.64 R4, c[0x0][0x380] ;  /* 0x0000e000ff047b82 */ /* 0x000e260000000a00 */
[----:B----4-:R-:W-:-:S06]  /*00d0*/  IMAD.WIDE R6, R13, 0x8, R2 ;  /* 0x000000080d067825 */ /* 0x010fcc00078e0202 */
[----:B--2---:R-:W2:Y:S01]  /*00e0*/  LDG.E.64 R6, desc[UR4][R6.64] ;  /* 0x0000000406067981 */ /* 0x004ea2000c1e1b00 */
[----:B------:R-:W-:-:S05]  /*00f0*/  LEA R15, R0, R13, 0x8 ;  /* 0x0000000d000f7211 */ /* 0x000fca00078e40ff */
[----:B------:R-:W-:-:S04]  /*0100*/  IMAD.WIDE R10, R15, 0x8, R2 ;  /* 0x000000080f0a7825 */ /* 0x000fc800078e0202 */
[----:B0-----:R-:W-:-:S05]  /*0110*/  IMAD.WIDE R8, R13, 0x8, R4 ;  /* 0x000000080d087825 */ /* 0x001fca00078e0204 */
[----:B--2---:R-:W-:Y:S04]  /*0120*/  STG.E.64 desc[UR4][R8.64], R6 ;  /* 0x0000000608007986 */ /* 0x004fe8000c101b04 */
[----:B------:R-:W2:Y:S01]  /*0130*/  LDG.E.64 R10, desc[UR4][R10.64] ;  /* 0x000000040a0a7981 */ /* 0x000ea2000c1e1b00 */
[----:B------:R-:W-:Y:S01]  /*0140*/  LEA R17, R0, R13, 0x9 ;  /* 0x0000000d00117211 */ /* 0x000fe200078e48ff */
[----:B------:R-:W-:-:S04]  /*0150*/  IMAD.WIDE R12, R15, 0x8, R4 ;  /* 0x000000080f0c7825 */ /* 0x000fc800078e0204 */
[C---:B------:R-:W-:Y:S01]  /*0160*/  IMAD.WIDE R14, R17.reuse, 0x8, R2 ;  /* 0x00000008110e7825 */ /* 0x040fe200078e0202 */
[----:B------:R-:W-:Y:S01]  /*0170*/  LEA R19, R0, R17, 0x8 ;  /* 0x0000001100137211 */ /* 0x000fe200078e40ff */
[----:B--2---:R-:W-:Y:S04]  /*0180*/  STG.E.64 desc[UR4][R12.64], R10 ;  /* 0x0000000a0c007986 */ /* 0x004fe8000c101b04 */
[----:B------:R-:W2:Y:S01]  /*0190*/  LDG.E.64 R14, desc[UR4][R14.64] ;  /* 0x000000040e0e7981 */ /* 0x000ea2000c1e1b00 */
[----:B------:R-:W-:-:S04]  /*01a0*/  IMAD.WIDE R16, R17, 0x8, R4 ;  /* 0x0000000811107825 */ /* 0x000fc800078e0204 */
[C---:B------:R-:W-:Y:S01]  /*01b0*/  IMAD.WIDE R2, R19.reuse, 0x8, R2 ;  /* 0x0000000813027825 */ /* 0x040fe200078e0202 */
[----:B--2---:R-:W-:Y:S05]  /*01c0*/  STG.E.64 desc[UR4][R16.64], R14 ;  /* 0x0000000e10007986 */ /* 0x004fea000c101b04 */
[----:B------:R-:W2:Y:S01]  /*01d0*/  LDG.E.64 R2, desc[UR4][R2.64] ;  /* 0x0000000402027981 */ /* 0x000ea2000c1e1b00 */
[----:B------:R-:W-:-:S05]  /*01e0*/  IMAD.WIDE R4, R19, 0x8, R4 ;  /* 0x0000000813047825 */ /* 0x000fca00078e0204 */
[----:B--2---:R-:W-:Y:S01]  /*01f0*/  STG.E.64 desc[UR4][R4.64], R2 ;  /* 0x0000000204007986 */ /* 0x004fe2000c101b04 */
[----:B------:R-:W-:Y:S05]  /*0200*/  EXIT ;  /* 0x000000000000794d */ /* 0x000fea0003800000 */
.L_x_19:
        /* <DEDUP_REMOVED lines=15> */
.L_x_27:


//--------------------- .nv.shared._Z22transposeCoarseGrainedPdS_ii --------------------------
	.section	.nv.shared._Z22transposeCoarseGrainedPdS_ii,"aw",@nobits
	.sectionflags	@""
	.align	8
.nv.shared._Z22transposeCoarseGrainedPdS_ii:
	.zero		9472


//--------------------- .nv.shared.reserved.0     --------------------------
	.section	.nv.shared.reserved.0,"aw",@nobits
	.weak		__nv_reservedSMEM_offset_0_alias
	.size		__nv_reservedSMEM_offset_0_alias, 0, 64
	.other		__nv_reservedSMEM_offset_0_alias,@"STO_CUDA_RESERVED_SHARED STV_DEFAULT"
__nv_reservedSMEM_offset_0_alias:
	.zero		0
	.zero		64


//--------------------- .nv.shared._Z20transposeFineGrainedPdS_ii --------------------------
	.section	.nv.shared._Z20transposeFineGrainedPdS_ii,"aw",@nobits
	.sectionflags	@""
	.align	8
.nv.shared._Z20transposeFineGrainedPdS_ii:
	.zero		9472


//--------------------- .nv.shared._Z18transposeCoalescedPdS_ii --------------------------
	.section	.nv.shared._Z18transposeCoalescedPdS_ii,"aw",@nobits
	.sectionflags	@""
	.align	8
.nv.shared._Z18transposeCoalescedPdS_ii:
	.zero		9216


//--------------------- .nv.constant0._Z22transposeCoarseGrainedPdS_ii --------------------------
	.section	.nv.constant0._Z22transposeCoarseGrainedPdS_ii,"a",@progbits
	.sectionflags	@""
	.align	4
.nv.constant0._Z22transposeCoarseGrainedPdS_ii:
	.zero		920


//--------------------- .nv.constant0._Z20transposeFineGrainedPdS_ii --------------------------
	.section	.nv.constant0._Z20transposeFineGrainedPdS_ii,"a",@progbits
	.sectionflags	@""
	.align	4
.nv.constant0._Z20transposeFineGrainedPdS_ii:
	.zero		920


//--------------------- .nv.constant0._Z18transposeCoalescedPdS_ii --------------------------
	.section	.nv.constant0._Z18transposeCoalescedPdS_ii,"a",@progbits
	.sectionflags	@""
	.align	4
.nv.constant0._Z18transposeCoalescedPdS_ii:
	.zero		920


//--------------------- .nv.constant0._Z14transposeNaivePdS_ii --------------------------
	.section	.nv.constant0._Z14transposeNaivePdS_ii,"a",@progbits
	.sectionflags	@""
	.align	4
.nv.constant0._Z14transposeNaivePdS_ii:
	.zero		920


//--------------------- .nv.constant0._Z11mat_invdiagPdPKdS1_d --------------------------
	.section	.nv.constant0._Z11mat_invdiagPdPKdS1_d,"a",@progbits
	.sectionflags	@""
	.align	4
.nv.constant0._Z11mat_invdiagPdPKdS1_d:
	.zero		928


//--------------------- .nv.constant0._Z6matmulPdPKdS1_ --------------------------
	.section	.nv.constant0._Z6matmulPdPKdS1_,"a",@progbits
	.sectionflags	@""
	.align	4
.nv.constant0._Z6matmulPdPKdS1_:
	.zero		920


//--------------------- .nv.constant0._Z4copyPdPKd --------------------------
	.section	.nv.constant0._Z4copyPdPKd,"a",@progbits
	.sectionflags	@""
	.align	4
.nv.constant0._Z4copyPdPKd:
	.zero		912


//--------------------- SYMBOLS --------------------------

	.type		.nv.reservedSmem.offset0,@object
	.size		.nv.reservedSmem.offset0,0x4
	.type		.nv.reservedSmem.cap,@object
	.size		.nv.reservedSmem.cap,0x4
